//
// Generated by NVIDIA NVVM Compiler
//
// Compiler Build ID: CL-36424714
// Cuda compilation tools, release 13.0, V13.0.88
// Based on NVVM 20.0.0
//

.version 9.0
.target sm_100
.address_size 64

	// .globl	_Z17computa_attentionPKfS0_Pfiiif

.visible .entry _Z17computa_attentionPKfS0_Pfiiif(
	.param .u64 .ptr .align 1 _Z17computa_attentionPKfS0_Pfiiif_param_0,
	.param .u64 .ptr .align 1 _Z17computa_attentionPKfS0_Pfiiif_param_1,
	.param .u64 .ptr .align 1 _Z17computa_attentionPKfS0_Pfiiif_param_2,
	.param .u32 _Z17computa_attentionPKfS0_Pfiiif_param_3,
	.param .u32 _Z17computa_attentionPKfS0_Pfiiif_param_4,
	.param .u32 _Z17computa_attentionPKfS0_Pfiiif_param_5,
	.param .f32 _Z17computa_attentionPKfS0_Pfiiif_param_6
)
{
	.reg .pred 	%p<13>;
	.reg .b32 	%r<48>;
	.reg .b32 	%f<114>;
	.reg .b64 	%rd<43>;

	ld.param.u64 	%rd11, [_Z17computa_attentionPKfS0_Pfiiif_param_0];
	ld.param.u64 	%rd12, [_Z17computa_attentionPKfS0_Pfiiif_param_1];
	ld.param.u64 	%rd10, [_Z17computa_attentionPKfS0_Pfiiif_param_2];
	ld.param.u32 	%r27, [_Z17computa_attentionPKfS0_Pfiiif_param_3];
	ld.param.u32 	%r25, [_Z17computa_attentionPKfS0_Pfiiif_param_4];
	ld.param.u32 	%r26, [_Z17computa_attentionPKfS0_Pfiiif_param_5];
	ld.param.f32 	%f14, [_Z17computa_attentionPKfS0_Pfiiif_param_6];
	cvta.to.global.u64 	%rd1, %rd12;
	cvta.to.global.u64 	%rd2, %rd11;
	mov.u32 	%r28, %ctaid.y;
	mov.u32 	%r29, %ntid.y;
	mov.u32 	%r30, %tid.y;
	mad.lo.s32 	%r1, %r28, %r29, %r30;
	mov.u32 	%r31, %ctaid.x;
	mov.u32 	%r32, %ntid.x;
	mov.u32 	%r33, %tid.x;
	mad.lo.s32 	%r2, %r31, %r32, %r33;
	setp.ge.s32 	%p1, %r1, %r27;
	setp.ge.s32 	%p2, %r2, %r25;
	or.pred  	%p3, %p1, %p2;
	@%p3 bra 	$L__BB0_15;
	setp.lt.s32 	%p4, %r26, 1;
	mov.f32 	%f113, 0f00000000;
	@%p4 bra 	$L__BB0_14;
	mul.lo.s32 	%r3, %r26, %r1;
	mul.lo.s32 	%r4, %r26, %r2;
	and.b32  	%r5, %r26, 15;
	setp.lt.u32 	%p5, %r26, 16;
	mov.f32 	%f113, 0f00000000;
	mov.b32 	%r44, 0;
	@%p5 bra 	$L__BB0_5;
	and.b32  	%r44, %r26, 2147483632;
	neg.s32 	%r42, %r44;
	mul.wide.u32 	%rd13, %r3, 4;
	add.s64 	%rd14, %rd13, %rd2;
	add.s64 	%rd41, %rd14, 32;
	add.s64 	%rd4, %rd1, 32;
	mov.f32 	%f113, 0f00000000;
	mov.u32 	%r41, %r4;
$L__BB0_4:
	.pragma "nounroll";
	mul.wide.s32 	%rd15, %r41, 4;
	add.s64 	%rd16, %rd4, %rd15;
	ld.global.f32 	%f19, [%rd41+-32];
	ld.global.f32 	%f20, [%rd16+-32];
	fma.rn.f32 	%f21, %f19, %f20, %f113;
	ld.global.f32 	%f22, [%rd41+-28];
	ld.global.f32 	%f23, [%rd16+-28];
	fma.rn.f32 	%f24, %f22, %f23, %f21;
	ld.global.f32 	%f25, [%rd41+-24];
	ld.global.f32 	%f26, [%rd16+-24];
	fma.rn.f32 	%f27, %f25, %f26, %f24;
	ld.global.f32 	%f28, [%rd41+-20];
	ld.global.f32 	%f29, [%rd16+-20];
	fma.rn.f32 	%f30, %f28, %f29, %f27;
	ld.global.f32 	%f31, [%rd41+-16];
	ld.global.f32 	%f32, [%rd16+-16];
	fma.rn.f32 	%f33, %f31, %f32, %f30;
	ld.global.f32 	%f34, [%rd41+-12];
	ld.global.f32 	%f35, [%rd16+-12];
	fma.rn.f32 	%f36, %f34, %f35, %f33;
	ld.global.f32 	%f37, [%rd41+-8];
	ld.global.f32 	%f38, [%rd16+-8];
	fma.rn.f32 	%f39, %f37, %f38, %f36;
	ld.global.f32 	%f40, [%rd41+-4];
	ld.global.f32 	%f41, [%rd16+-4];
	fma.rn.f32 	%f42, %f40, %f41, %f39;
	ld.global.f32 	%f43, [%rd41];
	ld.global.f32 	%f44, [%rd16];
	fma.rn.f32 	%f45, %f43, %f44, %f42;
	ld.global.f32 	%f46, [%rd41+4];
	ld.global.f32 	%f47, [%rd16+4];
	fma.rn.f32 	%f48, %f46, %f47, %f45;
	ld.global.f32 	%f49, [%rd41+8];
	ld.global.f32 	%f50, [%rd16+8];
	fma.rn.f32 	%f51, %f49, %f50, %f48;
	ld.global.f32 	%f52, [%rd41+12];
	ld.global.f32 	%f53, [%rd16+12];
	fma.rn.f32 	%f54, %f52, %f53, %f51;
	ld.global.f32 	%f55, [%rd41+16];
	ld.global.f32 	%f56, [%rd16+16];
	fma.rn.f32 	%f57, %f55, %f56, %f54;
	ld.global.f32 	%f58, [%rd41+20];
	ld.global.f32 	%f59, [%rd16+20];
	fma.rn.f32 	%f60, %f58, %f59, %f57;
	ld.global.f32 	%f61, [%rd41+24];
	ld.global.f32 	%f62, [%rd16+24];
	fma.rn.f32 	%f63, %f61, %f62, %f60;
	ld.global.f32 	%f64, [%rd41+28];
	ld.global.f32 	%f65, [%rd16+28];
	fma.rn.f32 	%f113, %f64, %f65, %f63;
	add.s32 	%r42, %r42, 16;
	add.s64 	%rd41, %rd41, 64;
	add.s32 	%r41, %r41, 16;
	setp.ne.s32 	%p6, %r42, 0;
	@%p6 bra 	$L__BB0_4;
$L__BB0_5:
	setp.eq.s32 	%p7, %r5, 0;
	@%p7 bra 	$L__BB0_14;
	and.b32  	%r13, %r26, 7;
	setp.lt.u32 	%p8, %r5, 8;
	@%p8 bra 	$L__BB0_8;
	add.s32 	%r35, %r44, %r3;
	mul.wide.u32 	%rd17, %r35, 4;
	add.s64 	%rd18, %rd2, %rd17;
	ld.global.f32 	%f67, [%rd18];
	add.s32 	%r36, %r44, %r4;
	mul.wide.s32 	%rd19, %r36, 4;
	add.s64 	%rd20, %rd1, %rd19;
	ld.global.f32 	%f68, [%rd20];
	fma.rn.f32 	%f69, %f67, %f68, %f113;
	cvt.u64.u32 	%rd21, %r3;
	cvt.u64.u32 	%rd22, %r44;
	add.s64 	%rd23, %rd22, %rd21;
	shl.b64 	%rd24, %rd23, 2;
	add.s64 	%rd25, %rd2, %rd24;
	ld.global.f32 	%f70, [%rd25+4];
	ld.global.f32 	%f71, [%rd20+4];
	fma.rn.f32 	%f72, %f70, %f71, %f69;
	ld.global.f32 	%f73, [%rd25+8];
	ld.global.f32 	%f74, [%rd20+8];
	fma.rn.f32 	%f75, %f73, %f74, %f72;
	ld.global.f32 	%f76, [%rd25+12];
	ld.global.f32 	%f77, [%rd20+12];
	fma.rn.f32 	%f78, %f76, %f77, %f75;
	ld.global.f32 	%f79, [%rd25+16];
	ld.global.f32 	%f80, [%rd20+16];
	fma.rn.f32 	%f81, %f79, %f80, %f78;
	ld.global.f32 	%f82, [%rd25+20];
	ld.global.f32 	%f83, [%rd20+20];
	fma.rn.f32 	%f84, %f82, %f83, %f81;
	ld.global.f32 	%f85, [%rd25+24];
	ld.global.f32 	%f86, [%rd20+24];
	fma.rn.f32 	%f87, %f85, %f86, %f84;
	ld.global.f32 	%f88, [%rd25+28];
	ld.global.f32 	%f89, [%rd20+28];
	fma.rn.f32 	%f113, %f88, %f89, %f87;
	add.s32 	%r44, %r44, 8;
$L__BB0_8:
	setp.eq.s32 	%p9, %r13, 0;
	@%p9 bra 	$L__BB0_14;
	and.b32  	%r16, %r26, 3;
	setp.lt.u32 	%p10, %r13, 4;
	@%p10 bra 	$L__BB0_11;
	add.s32 	%r37, %r44, %r3;
	mul.wide.u32 	%rd26, %r37, 4;
	add.s64 	%rd27, %rd2, %rd26;
	ld.global.f32 	%f91, [%rd27];
	add.s32 	%r38, %r44, %r4;
	mul.wide.s32 	%rd28, %r38, 4;
	add.s64 	%rd29, %rd1, %rd28;
	ld.global.f32 	%f92, [%rd29];
	fma.rn.f32 	%f93, %f91, %f92, %f113;
	cvt.u64.u32 	%rd30, %r3;
	cvt.u64.u32 	%rd31, %r44;
	add.s64 	%rd32, %rd31, %rd30;
	shl.b64 	%rd33, %rd32, 2;
	add.s64 	%rd34, %rd2, %rd33;
	ld.global.f32 	%f94, [%rd34+4];
	ld.global.f32 	%f95, [%rd29+4];
	fma.rn.f32 	%f96, %f94, %f95, %f93;
	ld.global.f32 	%f97, [%rd34+8];
	ld.global.f32 	%f98, [%rd29+8];
	fma.rn.f32 	%f99, %f97, %f98, %f96;
	ld.global.f32 	%f100, [%rd34+12];
	ld.global.f32 	%f101, [%rd29+12];
	fma.rn.f32 	%f113, %f100, %f101, %f99;
	add.s32 	%r44, %r44, 4;
$L__BB0_11:
	setp.eq.s32 	%p11, %r16, 0;
	@%p11 bra 	$L__BB0_14;
	add.s32 	%r47, %r44, %r4;
	add.s32 	%r39, %r44, %r3;
	mul.wide.u32 	%rd35, %r39, 4;
	add.s64 	%rd42, %rd2, %rd35;
	neg.s32 	%r46, %r16;
$L__BB0_13:
	.pragma "nounroll";
	mul.wide.s32 	%rd36, %r47, 4;
	add.s64 	%rd37, %rd1, %rd36;
	ld.global.f32 	%f102, [%rd42];
	ld.global.f32 	%f103, [%rd37];
	fma.rn.f32 	%f113, %f102, %f103, %f113;
	add.s32 	%r47, %r47, 1;
	add.s64 	%rd42, %rd42, 4;
	add.s32 	%r46, %r46, 1;
	setp.ne.s32 	%p12, %r46, 0;
	@%p12 bra 	$L__BB0_13;
$L__BB0_14:
	mul.f32 	%f104, %f14, %f113;
	mad.lo.s32 	%r40, %r25, %r1, %r2;
	cvta.to.global.u64 	%rd38, %rd10;
	mul.wide.s32 	%rd39, %r40, 4;
	add.s64 	%rd40, %rd38, %rd39;
	st.global.f32 	[%rd40], %f104;
$L__BB0_15:
	ret;

}
	// .globl	_Z15applica_softmaxPfii
.visible .entry _Z15applica_softmaxPfii(
	.param .u64 .ptr .align 1 _Z15applica_softmaxPfii_param_0,
	.param .u32 _Z15applica_softmaxPfii_param_1,
	.param .u32 _Z15applica_softmaxPfii_param_2
)
{
	.reg .pred 	%p<29>;
	.reg .b32 	%r<100>;
	.reg .b32 	%f<310>;
	.reg .b64 	%rd<30>;

	ld.param.u64 	%rd5, [_Z15applica_softmaxPfii_param_0];
	ld.param.u32 	%r66, [_Z15applica_softmaxPfii_param_1];
	ld.param.u32 	%r65, [_Z15applica_softmaxPfii_param_2];
	cvta.to.global.u64 	%rd1, %rd5;
	mov.u32 	%r67, %ctaid.x;
	mov.u32 	%r68, %ntid.x;
	mov.u32 	%r69, %tid.x;
	mad.lo.s32 	%r1, %r67, %r68, %r69;
	setp.ge.s32 	%p1, %r1, %r66;
	@%p1 bra 	$L__BB1_40;
	setp.lt.s32 	%p2, %r65, 1;
	mov.f32 	%f299, 0fFF800000;
	@%p2 bra 	$L__BB1_14;
	mul.lo.s32 	%r2, %r65, %r1;
	and.b32  	%r3, %r65, 15;
	setp.lt.u32 	%p3, %r65, 16;
	mov.f32 	%f299, 0fFF800000;
	mov.b32 	%r79, 0;
	@%p3 bra 	$L__BB1_5;
	and.b32  	%r79, %r65, 2147483632;
	neg.s32 	%r85, %r79;
	add.s64 	%rd2, %rd1, 32;
	mov.f32 	%f299, 0fFF800000;
	mov.u32 	%r84, %r2;
$L__BB1_4:
	.pragma "nounroll";
	mul.wide.s32 	%rd6, %r84, 4;
	add.s64 	%rd7, %rd2, %rd6;
	ld.global.f32 	%f31, [%rd7+-32];
	max.f32 	%f32, %f299, %f31;
	ld.global.f32 	%f33, [%rd7+-28];
	max.f32 	%f34, %f32, %f33;
	ld.global.f32 	%f35, [%rd7+-24];
	max.f32 	%f36, %f34, %f35;
	ld.global.f32 	%f37, [%rd7+-20];
	max.f32 	%f38, %f36, %f37;
	ld.global.f32 	%f39, [%rd7+-16];
	max.f32 	%f40, %f38, %f39;
	ld.global.f32 	%f41, [%rd7+-12];
	max.f32 	%f42, %f40, %f41;
	ld.global.f32 	%f43, [%rd7+-8];
	max.f32 	%f44, %f42, %f43;
	ld.global.f32 	%f45, [%rd7+-4];
	max.f32 	%f46, %f44, %f45;
	ld.global.f32 	%f47, [%rd7];
	max.f32 	%f48, %f46, %f47;
	ld.global.f32 	%f49, [%rd7+4];
	max.f32 	%f50, %f48, %f49;
	ld.global.f32 	%f51, [%rd7+8];
	max.f32 	%f52, %f50, %f51;
	ld.global.f32 	%f53, [%rd7+12];
	max.f32 	%f54, %f52, %f53;
	ld.global.f32 	%f55, [%rd7+16];
	max.f32 	%f56, %f54, %f55;
	ld.global.f32 	%f57, [%rd7+20];
	max.f32 	%f58, %f56, %f57;
	ld.global.f32 	%f59, [%rd7+24];
	max.f32 	%f60, %f58, %f59;
	ld.global.f32 	%f61, [%rd7+28];
	max.f32 	%f299, %f60, %f61;
	add.s32 	%r85, %r85, 16;
	add.s32 	%r84, %r84, 16;
	setp.eq.s32 	%p4, %r85, 0;
	@%p4 bra 	$L__BB1_5;
	bra.uni 	$L__BB1_4;
$L__BB1_5:
	setp.eq.s32 	%p5, %r3, 0;
	@%p5 bra 	$L__BB1_14;
	and.b32  	%r7, %r65, 7;
	setp.lt.u32 	%p6, %r3, 8;
	@%p6 bra 	$L__BB1_8;
	add.s32 	%r71, %r79, %r2;
	mul.wide.s32 	%rd8, %r71, 4;
	add.s64 	%rd9, %rd1, %rd8;
	ld.global.f32 	%f63, [%rd9];
	max.f32 	%f64, %f299, %f63;
	ld.global.f32 	%f65, [%rd9+4];
	max.f32 	%f66, %f64, %f65;
	ld.global.f32 	%f67, [%rd9+8];
	max.f32 	%f68, %f66, %f67;
	ld.global.f32 	%f69, [%rd9+12];
	max.f32 	%f70, %f68, %f69;
	ld.global.f32 	%f71, [%rd9+16];
	max.f32 	%f72, %f70, %f71;
	ld.global.f32 	%f73, [%rd9+20];
	max.f32 	%f74, %f72, %f73;
	ld.global.f32 	%f75, [%rd9+24];
	max.f32 	%f76, %f74, %f75;
	ld.global.f32 	%f77, [%rd9+28];
	max.f32 	%f299, %f76, %f77;
	add.s32 	%r79, %r79, 8;
$L__BB1_8:
	setp.eq.s32 	%p7, %r7, 0;
	@%p7 bra 	$L__BB1_14;
	and.b32  	%r10, %r65, 3;
	setp.lt.u32 	%p8, %r7, 4;
	@%p8 bra 	$L__BB1_11;
	add.s32 	%r72, %r79, %r2;
	mul.wide.s32 	%rd10, %r72, 4;
	add.s64 	%rd11, %rd1, %rd10;
	ld.global.f32 	%f79, [%rd11];
	max.f32 	%f80, %f299, %f79;
	ld.global.f32 	%f81, [%rd11+4];
	max.f32 	%f82, %f80, %f81;
	ld.global.f32 	%f83, [%rd11+8];
	max.f32 	%f84, %f82, %f83;
	ld.global.f32 	%f85, [%rd11+12];
	max.f32 	%f299, %f84, %f85;
	add.s32 	%r79, %r79, 4;
$L__BB1_11:
	setp.eq.s32 	%p9, %r10, 0;
	@%p9 bra 	$L__BB1_14;
	add.s32 	%r83, %r79, %r2;
	neg.s32 	%r82, %r10;
$L__BB1_13:
	.pragma "nounroll";
	mul.wide.s32 	%rd12, %r83, 4;
	add.s64 	%rd13, %rd1, %rd12;
	ld.global.f32 	%f86, [%rd13];
	max.f32 	%f299, %f299, %f86;
	add.s32 	%r83, %r83, 1;
	add.s32 	%r82, %r82, 1;
	setp.ne.s32 	%p10, %r82, 0;
	@%p10 bra 	$L__BB1_13;
$L__BB1_14:
	setp.lt.s32 	%p11, %r65, 1;
	mov.f32 	%f308, 0f00000000;
	@%p11 bra 	$L__BB1_27;
	mul.lo.s32 	%r19, %r65, %r1;
	and.b32  	%r20, %r65, 15;
	setp.lt.u32 	%p12, %r65, 16;
	mov.f32 	%f308, 0f00000000;
	mov.b32 	%r86, 0;
	@%p12 bra 	$L__BB1_18;
	and.b32  	%r86, %r65, 2147483632;
	neg.s32 	%r92, %r86;
	add.s64 	%rd3, %rd1, 32;
	mov.f32 	%f308, 0f00000000;
	mov.u32 	%r91, %r19;
$L__BB1_17:
	.pragma "nounroll";
	mul.wide.s32 	%rd14, %r91, 4;
	add.s64 	%rd15, %rd3, %rd14;
	ld.global.f32 	%f91, [%rd15+-32];
	sub.f32 	%f92, %f91, %f299;
	mul.f32 	%f93, %f92, 0f3FB8AA3B;
	ex2.approx.f32 	%f94, %f93;
	st.global.f32 	[%rd15+-32], %f94;
	add.f32 	%f95, %f308, %f94;
	ld.global.f32 	%f96, [%rd15+-28];
	sub.f32 	%f97, %f96, %f299;
	mul.f32 	%f98, %f97, 0f3FB8AA3B;
	ex2.approx.f32 	%f99, %f98;
	st.global.f32 	[%rd15+-28], %f99;
	add.f32 	%f100, %f95, %f99;
	ld.global.f32 	%f101, [%rd15+-24];
	sub.f32 	%f102, %f101, %f299;
	mul.f32 	%f103, %f102, 0f3FB8AA3B;
	ex2.approx.f32 	%f104, %f103;
	st.global.f32 	[%rd15+-24], %f104;
	add.f32 	%f105, %f100, %f104;
	ld.global.f32 	%f106, [%rd15+-20];
	sub.f32 	%f107, %f106, %f299;
	mul.f32 	%f108, %f107, 0f3FB8AA3B;
	ex2.approx.f32 	%f109, %f108;
	st.global.f32 	[%rd15+-20], %f109;
	add.f32 	%f110, %f105, %f109;
	ld.global.f32 	%f111, [%rd15+-16];
	sub.f32 	%f112, %f111, %f299;
	mul.f32 	%f113, %f112, 0f3FB8AA3B;
	ex2.approx.f32 	%f114, %f113;
	st.global.f32 	[%rd15+-16], %f114;
	add.f32 	%f115, %f110, %f114;
	ld.global.f32 	%f116, [%rd15+-12];
	sub.f32 	%f117, %f116, %f299;
	mul.f32 	%f118, %f117, 0f3FB8AA3B;
	ex2.approx.f32 	%f119, %f118;
	st.global.f32 	[%rd15+-12], %f119;
	add.f32 	%f120, %f115, %f119;
	ld.global.f32 	%f121, [%rd15+-8];
	sub.f32 	%f122, %f121, %f299;
	mul.f32 	%f123, %f122, 0f3FB8AA3B;
	ex2.approx.f32 	%f124, %f123;
	st.global.f32 	[%rd15+-8], %f124;
	add.f32 	%f125, %f120, %f124;
	ld.global.f32 	%f126, [%rd15+-4];
	sub.f32 	%f127, %f126, %f299;
	mul.f32 	%f128, %f127, 0f3FB8AA3B;
	ex2.approx.f32 	%f129, %f128;
	st.global.f32 	[%rd15+-4], %f129;
	add.f32 	%f130, %f125, %f129;
	ld.global.f32 	%f131, [%rd15];
	sub.f32 	%f132, %f131, %f299;
	mul.f32 	%f133, %f132, 0f3FB8AA3B;
	ex2.approx.f32 	%f134, %f133;
	st.global.f32 	[%rd15], %f134;
	add.f32 	%f135, %f130, %f134;
	ld.global.f32 	%f136, [%rd15+4];
	sub.f32 	%f137, %f136, %f299;
	mul.f32 	%f138, %f137, 0f3FB8AA3B;
	ex2.approx.f32 	%f139, %f138;
	st.global.f32 	[%rd15+4], %f139;
	add.f32 	%f140, %f135, %f139;
	ld.global.f32 	%f141, [%rd15+8];
	sub.f32 	%f142, %f141, %f299;
	mul.f32 	%f143, %f142, 0f3FB8AA3B;
	ex2.approx.f32 	%f144, %f143;
	st.global.f32 	[%rd15+8], %f144;
	add.f32 	%f145, %f140, %f144;
	ld.global.f32 	%f146, [%rd15+12];
	sub.f32 	%f147, %f146, %f299;
	mul.f32 	%f148, %f147, 0f3FB8AA3B;
	ex2.approx.f32 	%f149, %f148;
	st.global.f32 	[%rd15+12], %f149;
	add.f32 	%f150, %f145, %f149;
	ld.global.f32 	%f151, [%rd15+16];
	sub.f32 	%f152, %f151, %f299;
	mul.f32 	%f153, %f152, 0f3FB8AA3B;
	ex2.approx.f32 	%f154, %f153;
	st.global.f32 	[%rd15+16], %f154;
	add.f32 	%f155, %f150, %f154;
	ld.global.f32 	%f156, [%rd15+20];
	sub.f32 	%f157, %f156, %f299;
	mul.f32 	%f158, %f157, 0f3FB8AA3B;
	ex2.approx.f32 	%f159, %f158;
	st.global.f32 	[%rd15+20], %f159;
	add.f32 	%f160, %f155, %f159;
	ld.global.f32 	%f161, [%rd15+24];
	sub.f32 	%f162, %f161, %f299;
	mul.f32 	%f163, %f162, 0f3FB8AA3B;
	ex2.approx.f32 	%f164, %f163;
	st.global.f32 	[%rd15+24], %f164;
	add.f32 	%f165, %f160, %f164;
	ld.global.f32 	%f166, [%rd15+28];
	sub.f32 	%f167, %f166, %f299;
	mul.f32 	%f168, %f167, 0f3FB8AA3B;
	ex2.approx.f32 	%f169, %f168;
	st.global.f32 	[%rd15+28], %f169;
	add.f32 	%f308, %f165, %f169;
	add.s32 	%r92, %r92, 16;
	add.s32 	%r91, %r91, 16;
	setp.eq.s32 	%p13, %r92, 0;
	@%p13 bra 	$L__BB1_18;
	bra.uni 	$L__BB1_17;
$L__BB1_18:
	setp.eq.s32 	%p14, %r20, 0;
	@%p14 bra 	$L__BB1_27;
	and.b32  	%r28, %r65, 7;
	setp.lt.u32 	%p15, %r20, 8;
	@%p15 bra 	$L__BB1_21;
	add.s32 	%r74, %r86, %r19;
	mul.wide.s32 	%rd16, %r74, 4;
	add.s64 	%rd17, %rd1, %rd16;
	ld.global.f32 	%f171, [%rd17];
	sub.f32 	%f172, %f171, %f299;
	mul.f32 	%f173, %f172, 0f3FB8AA3B;
	ex2.approx.f32 	%f174, %f173;
	st.global.f32 	[%rd17], %f174;
	add.f32 	%f175, %f308, %f174;
	ld.global.f32 	%f176, [%rd17+4];
	sub.f32 	%f177, %f176, %f299;
	mul.f32 	%f178, %f177, 0f3FB8AA3B;
	ex2.approx.f32 	%f179, %f178;
	st.global.f32 	[%rd17+4], %f179;
	add.f32 	%f180, %f175, %f179;
	ld.global.f32 	%f181, [%rd17+8];
	sub.f32 	%f182, %f181, %f299;
	mul.f32 	%f183, %f182, 0f3FB8AA3B;
	ex2.approx.f32 	%f184, %f183;
	st.global.f32 	[%rd17+8], %f184;
	add.f32 	%f185, %f180, %f184;
	ld.global.f32 	%f186, [%rd17+12];
	sub.f32 	%f187, %f186, %f299;
	mul.f32 	%f188, %f187, 0f3FB8AA3B;
	ex2.approx.f32 	%f189, %f188;
	st.global.f32 	[%rd17+12], %f189;
	add.f32 	%f190, %f185, %f189;
	ld.global.f32 	%f191, [%rd17+16];
	sub.f32 	%f192, %f191, %f299;
	mul.f32 	%f193, %f192, 0f3FB8AA3B;
	ex2.approx.f32 	%f194, %f193;
	st.global.f32 	[%rd17+16], %f194;
	add.f32 	%f195, %f190, %f194;
	ld.global.f32 	%f196, [%rd17+20];
	sub.f32 	%f197, %f196, %f299;
	mul.f32 	%f198, %f197, 0f3FB8AA3B;
	ex2.approx.f32 	%f199, %f198;
	st.global.f32 	[%rd17+20], %f199;
	add.f32 	%f200, %f195, %f199;
	ld.global.f32 	%f201, [%rd17+24];
	sub.f32 	%f202, %f201, %f299;
	mul.f32 	%f203, %f202, 0f3FB8AA3B;
	ex2.approx.f32 	%f204, %f203;
	st.global.f32 	[%rd17+24], %f204;
	add.f32 	%f205, %f200, %f204;
	ld.global.f32 	%f206, [%rd17+28];
	sub.f32 	%f207, %f206, %f299;
	mul.f32 	%f208, %f207, 0f3FB8AA3B;
	ex2.approx.f32 	%f209, %f208;
	st.global.f32 	[%rd17+28], %f209;
	add.f32 	%f308, %f205, %f209;
	add.s32 	%r86, %r86, 8;
$L__BB1_21:
	setp.eq.s32 	%p16, %r28, 0;
	@%p16 bra 	$L__BB1_27;
	and.b32  	%r31, %r65, 3;
	setp.lt.u32 	%p17, %r28, 4;
	@%p17 bra 	$L__BB1_24;
	add.s32 	%r75, %r86, %r19;
	mul.wide.s32 	%rd18, %r75, 4;
	add.s64 	%rd19, %rd1, %rd18;
	ld.global.f32 	%f211, [%rd19];
	sub.f32 	%f212, %f211, %f299;
	mul.f32 	%f213, %f212, 0f3FB8AA3B;
	ex2.approx.f32 	%f214, %f213;
	st.global.f32 	[%rd19], %f214;
	add.f32 	%f215, %f308, %f214;
	ld.global.f32 	%f216, [%rd19+4];
	sub.f32 	%f217, %f216, %f299;
	mul.f32 	%f218, %f217, 0f3FB8AA3B;
	ex2.approx.f32 	%f219, %f218;
	st.global.f32 	[%rd19+4], %f219;
	add.f32 	%f220, %f215, %f219;
	ld.global.f32 	%f221, [%rd19+8];
	sub.f32 	%f222, %f221, %f299;
	mul.f32 	%f223, %f222, 0f3FB8AA3B;
	ex2.approx.f32 	%f224, %f223;
	st.global.f32 	[%rd19+8], %f224;
	add.f32 	%f225, %f220, %f224;
	ld.global.f32 	%f226, [%rd19+12];
	sub.f32 	%f227, %f226, %f299;
	mul.f32 	%f228, %f227, 0f3FB8AA3B;
	ex2.approx.f32 	%f229, %f228;
	st.global.f32 	[%rd19+12], %f229;
	add.f32 	%f308, %f225, %f229;
	add.s32 	%r86, %r86, 4;
$L__BB1_24:
	setp.eq.s32 	%p18, %r31, 0;
	@%p18 bra 	$L__BB1_27;
	add.s32 	%r90, %r86, %r19;
	neg.s32 	%r89, %r31;
$L__BB1_26:
	.pragma "nounroll";
	mul.wide.s32 	%rd20, %r90, 4;
	add.s64 	%rd21, %rd1, %rd20;
	ld.global.f32 	%f230, [%rd21];
	sub.f32 	%f231, %f230, %f299;
	mul.f32 	%f232, %f231, 0f3FB8AA3B;
	ex2.approx.f32 	%f233, %f232;
	st.global.f32 	[%rd21], %f233;
	add.f32 	%f308, %f308, %f233;
	add.s32 	%r90, %r90, 1;
	add.s32 	%r89, %r89, 1;
	setp.ne.s32 	%p19, %r89, 0;
	@%p19 bra 	$L__BB1_26;
$L__BB1_27:
	setp.lt.s32 	%p20, %r65, 1;
	@%p20 bra 	$L__BB1_40;
	mul.lo.s32 	%r40, %r65, %r1;
	and.b32  	%r41, %r65, 15;
	setp.lt.u32 	%p21, %r65, 16;
	mov.b32 	%r95, 0;
	@%p21 bra 	$L__BB1_31;
	and.b32  	%r95, %r65, 2147483632;
	neg.s32 	%r94, %r95;
	add.s64 	%rd4, %rd1, 32;
	mov.u32 	%r93, %r40;
$L__BB1_30:
	.pragma "nounroll";
	mul.wide.s32 	%rd22, %r93, 4;
	add.s64 	%rd23, %rd4, %rd22;
	ld.global.f32 	%f234, [%rd23+-32];
	div.rn.f32 	%f235, %f234, %f308;
	st.global.f32 	[%rd23+-32], %f235;
	ld.global.f32 	%f236, [%rd23+-28];
	div.rn.f32 	%f237, %f236, %f308;
	st.global.f32 	[%rd23+-28], %f237;
	ld.global.f32 	%f238, [%rd23+-24];
	div.rn.f32 	%f239, %f238, %f308;
	st.global.f32 	[%rd23+-24], %f239;
	ld.global.f32 	%f240, [%rd23+-20];
	div.rn.f32 	%f241, %f240, %f308;
	st.global.f32 	[%rd23+-20], %f241;
	ld.global.f32 	%f242, [%rd23+-16];
	div.rn.f32 	%f243, %f242, %f308;
	st.global.f32 	[%rd23+-16], %f243;
	ld.global.f32 	%f244, [%rd23+-12];
	div.rn.f32 	%f245, %f244, %f308;
	st.global.f32 	[%rd23+-12], %f245;
	ld.global.f32 	%f246, [%rd23+-8];
	div.rn.f32 	%f247, %f246, %f308;
	st.global.f32 	[%rd23+-8], %f247;
	ld.global.f32 	%f248, [%rd23+-4];
	div.rn.f32 	%f249, %f248, %f308;
	st.global.f32 	[%rd23+-4], %f249;
	ld.global.f32 	%f250, [%rd23];
	div.rn.f32 	%f251, %f250, %f308;
	st.global.f32 	[%rd23], %f251;
	ld.global.f32 	%f252, [%rd23+4];
	div.rn.f32 	%f253, %f252, %f308;
	st.global.f32 	[%rd23+4], %f253;
	ld.global.f32 	%f254, [%rd23+8];
	div.rn.f32 	%f255, %f254, %f308;
	st.global.f32 	[%rd23+8], %f255;
	ld.global.f32 	%f256, [%rd23+12];
	div.rn.f32 	%f257, %f256, %f308;
	st.global.f32 	[%rd23+12], %f257;
	ld.global.f32 	%f258, [%rd23+16];
	div.rn.f32 	%f259, %f258, %f308;
	st.global.f32 	[%rd23+16], %f259;
	ld.global.f32 	%f260, [%rd23+20];
	div.rn.f32 	%f261, %f260, %f308;
	st.global.f32 	[%rd23+20], %f261;
	ld.global.f32 	%f262, [%rd23+24];
	div.rn.f32 	%f263, %f262, %f308;
	st.global.f32 	[%rd23+24], %f263;
	ld.global.f32 	%f264, [%rd23+28];
	div.rn.f32 	%f265, %f264, %f308;
	st.global.f32 	[%rd23+28], %f265;
	add.s32 	%r94, %r94, 16;
	add.s32 	%r93, %r93, 16;
	setp.ne.s32 	%p22, %r94, 0;
	@%p22 bra 	$L__BB1_30;
$L__BB1_31:
	setp.eq.s32 	%p23, %r41, 0;
	@%p23 bra 	$L__BB1_40;
	and.b32  	%r53, %r65, 7;
	setp.lt.u32 	%p24, %r41, 8;
	@%p24 bra 	$L__BB1_34;
	add.s32 	%r77, %r95, %r40;
	mul.wide.s32 	%rd24, %r77, 4;
	add.s64 	%rd25, %rd1, %rd24;
	ld.global.f32 	%f266, [%rd25];
	div.rn.f32 	%f267, %f266, %f308;
	st.global.f32 	[%rd25], %f267;
	ld.global.f32 	%f268, [%rd25+4];
	div.rn.f32 	%f269, %f268, %f308;
	st.global.f32 	[%rd25+4], %f269;
	ld.global.f32 	%f270, [%rd25+8];
	div.rn.f32 	%f271, %f270, %f308;
	st.global.f32 	[%rd25+8], %f271;
	ld.global.f32 	%f272, [%rd25+12];
	div.rn.f32 	%f273, %f272, %f308;
	st.global.f32 	[%rd25+12], %f273;
	ld.global.f32 	%f274, [%rd25+16];
	div.rn.f32 	%f275, %f274, %f308;
	st.global.f32 	[%rd25+16], %f275;
	ld.global.f32 	%f276, [%rd25+20];
	div.rn.f32 	%f277, %f276, %f308;
	st.global.f32 	[%rd25+20], %f277;
	ld.global.f32 	%f278, [%rd25+24];
	div.rn.f32 	%f279, %f278, %f308;
	st.global.f32 	[%rd25+24], %f279;
	ld.global.f32 	%f280, [%rd25+28];
	div.rn.f32 	%f281, %f280, %f308;
	st.global.f32 	[%rd25+28], %f281;
	add.s32 	%r95, %r95, 8;
$L__BB1_34:
	setp.eq.s32 	%p25, %r53, 0;
	@%p25 bra 	$L__BB1_40;
	and.b32  	%r56, %r65, 3;
	setp.lt.u32 	%p26, %r53, 4;
	@%p26 bra 	$L__BB1_37;
	add.s32 	%r78, %r95, %r40;
	mul.wide.s32 	%rd26, %r78, 4;
	add.s64 	%rd27, %rd1, %rd26;
	ld.global.f32 	%f282, [%rd27];
	div.rn.f32 	%f283, %f282, %f308;
	st.global.f32 	[%rd27], %f283;
	ld.global.f32 	%f284, [%rd27+4];
	div.rn.f32 	%f285, %f284, %f308;
	st.global.f32 	[%rd27+4], %f285;
	ld.global.f32 	%f286, [%rd27+8];
	div.rn.f32 	%f287, %f286, %f308;
	st.global.f32 	[%rd27+8], %f287;
	ld.global.f32 	%f288, [%rd27+12];
	div.rn.f32 	%f289, %f288, %f308;
	st.global.f32 	[%rd27+12], %f289;
	add.s32 	%r95, %r95, 4;
$L__BB1_37:
	setp.eq.s32 	%p27, %r56, 0;
	@%p27 bra 	$L__BB1_40;
	add.s32 	%r99, %r95, %r40;
	neg.s32 	%r98, %r56;
$L__BB1_39:
	.pragma "nounroll";
	mul.wide.s32 	%rd28, %r99, 4;
	add.s64 	%rd29, %rd1, %rd28;
	ld.global.f32 	%f290, [%rd29];
	div.rn.f32 	%f291, %f290, %f308;
	st.global.f32 	[%rd29], %f291;
	add.s32 	%r99, %r99, 1;
	add.s32 	%r98, %r98, 1;
	setp.ne.s32 	%p28, %r98, 0;
	@%p28 bra 	$L__BB1_39;
$L__BB1_40:
	ret;

}
	// .globl	_Z14computa_outputPKfS0_Pfiii
.visible .entry _Z14computa_outputPKfS0_Pfiii(
	.param .u64 .ptr .align 1 _Z14computa_outputPKfS0_Pfiii_param_0,
	.param .u64 .ptr .align 1 _Z14computa_outputPKfS0_Pfiii_param_1,
	.param .u64 .ptr .align 1 _Z14computa_outputPKfS0_Pfiii_param_2,
	.param .u32 _Z14computa_outputPKfS0_Pfiii_param_3,
	.param .u32 _Z14computa_outputPKfS0_Pfiii_param_4,
	.param .u32 _Z14computa_outputPKfS0_Pfiii_param_5
)
{
	.reg .pred 	%p<13>;
	.reg .b32 	%r<41>;
	.reg .b32 	%f<68>;
	.reg .b64 	%rd<53>;

	ld.param.u64 	%rd7, [_Z14computa_outputPKfS0_Pfiii_param_0];
	ld.param.u64 	%rd8, [_Z14computa_outputPKfS0_Pfiii_param_1];
	ld.param.u64 	%rd6, [_Z14computa_outputPKfS0_Pfiii_param_2];
	ld.param.u32 	%r20, [_Z14computa_outputPKfS0_Pfiii_param_3];
	ld.param.u32 	%r18, [_Z14computa_outputPKfS0_Pfiii_param_4];
	ld.param.u32 	%r19, [_Z14computa_outputPKfS0_Pfiii_param_5];
	cvta.to.global.u64 	%rd1, %rd8;
	cvta.to.global.u64 	%rd2, %rd7;
	mov.u32 	%r21, %ctaid.y;
	mov.u32 	%r22, %ntid.y;
	mov.u32 	%r23, %tid.y;
	mad.lo.s32 	%r1, %r21, %r22, %r23;
	mov.u32 	%r24, %ctaid.x;
	mov.u32 	%r25, %ntid.x;
	mov.u32 	%r26, %tid.x;
	mad.lo.s32 	%r2, %r24, %r25, %r26;
	setp.ge.s32 	%p1, %r1, %r20;
	setp.ge.s32 	%p2, %r2, %r19;
	or.pred  	%p3, %p1, %p2;
	@%p3 bra 	$L__BB2_14;
	setp.lt.s32 	%p4, %r18, 1;
	mov.f32 	%f67, 0f00000000;
	@%p4 bra 	$L__BB2_13;
	mul.lo.s32 	%r3, %r18, %r1;
	and.b32  	%r4, %r18, 7;
	setp.lt.u32 	%p5, %r18, 8;
	mov.f32 	%f67, 0f00000000;
	mov.b32 	%r39, 0;
	@%p5 bra 	$L__BB2_5;
	and.b32  	%r39, %r18, 2147483640;
	neg.s32 	%r37, %r39;
	shl.b32 	%r7, %r19, 3;
	mul.wide.u32 	%rd9, %r3, 4;
	add.s64 	%rd10, %rd9, %rd2;
	add.s64 	%rd52, %rd10, 16;
	mov.f32 	%f67, 0f00000000;
	mul.wide.s32 	%rd13, %r19, 4;
	mov.u32 	%r36, %r2;
$L__BB2_4:
	.pragma "nounroll";
	ld.global.f32 	%f17, [%rd52+-16];
	mul.wide.s32 	%rd11, %r36, 4;
	add.s64 	%rd12, %rd1, %rd11;
	ld.global.f32 	%f18, [%rd12];
	fma.rn.f32 	%f19, %f17, %f18, %f67;
	ld.global.f32 	%f20, [%rd52+-12];
	add.s64 	%rd14, %rd12, %rd13;
	ld.global.f32 	%f21, [%rd14];
	fma.rn.f32 	%f22, %f20, %f21, %f19;
	ld.global.f32 	%f23, [%rd52+-8];
	add.s64 	%rd15, %rd14, %rd13;
	ld.global.f32 	%f24, [%rd15];
	fma.rn.f32 	%f25, %f23, %f24, %f22;
	ld.global.f32 	%f26, [%rd52+-4];
	add.s64 	%rd16, %rd15, %rd13;
	ld.global.f32 	%f27, [%rd16];
	fma.rn.f32 	%f28, %f26, %f27, %f25;
	ld.global.f32 	%f29, [%rd52];
	add.s64 	%rd17, %rd16, %rd13;
	ld.global.f32 	%f30, [%rd17];
	fma.rn.f32 	%f31, %f29, %f30, %f28;
	ld.global.f32 	%f32, [%rd52+4];
	add.s64 	%rd18, %rd17, %rd13;
	ld.global.f32 	%f33, [%rd18];
	fma.rn.f32 	%f34, %f32, %f33, %f31;
	ld.global.f32 	%f35, [%rd52+8];
	add.s64 	%rd19, %rd18, %rd13;
	ld.global.f32 	%f36, [%rd19];
	fma.rn.f32 	%f37, %f35, %f36, %f34;
	ld.global.f32 	%f38, [%rd52+12];
	add.s64 	%rd20, %rd19, %rd13;
	ld.global.f32 	%f39, [%rd20];
	fma.rn.f32 	%f67, %f38, %f39, %f37;
	add.s32 	%r37, %r37, 8;
	add.s32 	%r36, %r36, %r7;
	add.s64 	%rd52, %rd52, 32;
	setp.ne.s32 	%p6, %r37, 0;
	@%p6 bra 	$L__BB2_4;
$L__BB2_5:
	setp.eq.s32 	%p7, %r4, 0;
	@%p7 bra 	$L__BB2_13;
	and.b32  	%r13, %r18, 3;
	setp.lt.u32 	%p8, %r4, 4;
	@%p8 bra 	$L__BB2_8;
	add.s32 	%r28, %r39, %r3;
	mul.wide.u32 	%rd21, %r28, 4;
	add.s64 	%rd22, %rd2, %rd21;
	ld.global.f32 	%f41, [%rd22];
	mad.lo.s32 	%r29, %r39, %r19, %r2;
	mul.wide.s32 	%rd23, %r29, 4;
	add.s64 	%rd24, %rd1, %rd23;
	ld.global.f32 	%f42, [%rd24];
	fma.rn.f32 	%f43, %f41, %f42, %f67;
	cvt.u64.u32 	%rd25, %r3;
	cvt.u64.u32 	%rd26, %r39;
	add.s64 	%rd27, %rd26, %rd25;
	shl.b64 	%rd28, %rd27, 2;
	add.s64 	%rd29, %rd2, %rd28;
	ld.global.f32 	%f44, [%rd29+4];
	mul.wide.s32 	%rd30, %r19, 4;
	add.s64 	%rd31, %rd24, %rd30;
	ld.global.f32 	%f45, [%rd31];
	fma.rn.f32 	%f46, %f44, %f45, %f43;
	ld.global.f32 	%f47, [%rd29+8];
	add.s64 	%rd32, %rd31, %rd30;
	ld.global.f32 	%f48, [%rd32];
	fma.rn.f32 	%f49, %f47, %f48, %f46;
	ld.global.f32 	%f50, [%rd29+12];
	add.s64 	%rd33, %rd32, %rd30;
	ld.global.f32 	%f51, [%rd33];
	fma.rn.f32 	%f67, %f50, %f51, %f49;
	add.s32 	%r39, %r39, 4;
$L__BB2_8:
	setp.eq.s32 	%p9, %r13, 0;
	@%p9 bra 	$L__BB2_13;
	setp.eq.s32 	%p10, %r13, 1;
	@%p10 bra 	$L__BB2_11;
	add.s32 	%r30, %r39, %r3;
	mul.wide.u32 	%rd34, %r30, 4;
	add.s64 	%rd35, %rd2, %rd34;
	ld.global.f32 	%f53, [%rd35];
	mad.lo.s32 	%r31, %r39, %r19, %r2;
	mul.wide.s32 	%rd36, %r31, 4;
	add.s64 	%rd37, %rd1, %rd36;
	ld.global.f32 	%f54, [%rd37];
	fma.rn.f32 	%f55, %f53, %f54, %f67;
	cvt.u64.u32 	%rd38, %r3;
	cvt.u64.u32 	%rd39, %r39;
	add.s64 	%rd40, %rd39, %rd38;
	shl.b64 	%rd41, %rd40, 2;
	add.s64 	%rd42, %rd2, %rd41;
	ld.global.f32 	%f56, [%rd42+4];
	mul.wide.s32 	%rd43, %r19, 4;
	add.s64 	%rd44, %rd37, %rd43;
	ld.global.f32 	%f57, [%rd44];
	fma.rn.f32 	%f67, %f56, %f57, %f55;
	add.s32 	%r39, %r39, 2;
$L__BB2_11:
	and.b32  	%r32, %r18, 1;
	setp.eq.b32 	%p11, %r32, 1;
	not.pred 	%p12, %p11;
	@%p12 bra 	$L__BB2_13;
	add.s32 	%r33, %r39, %r3;
	mul.wide.u32 	%rd45, %r33, 4;
	add.s64 	%rd46, %rd2, %rd45;
	ld.global.f32 	%f58, [%rd46];
	mad.lo.s32 	%r34, %r39, %r19, %r2;
	mul.wide.s32 	%rd47, %r34, 4;
	add.s64 	%rd48, %rd1, %rd47;
	ld.global.f32 	%f59, [%rd48];
	fma.rn.f32 	%f67, %f58, %f59, %f67;
$L__BB2_13:
	mad.lo.s32 	%r35, %r19, %r1, %r2;
	cvta.to.global.u64 	%rd49, %rd6;
	mul.wide.s32 	%rd50, %r35, 4;
	add.s64 	%rd51, %rd49, %rd50;
	st.global.f32 	[%rd51], %f67;
$L__BB2_14:
	ret;

}


// ===== COMPILED SASS (sm_100) =====

	.target	sm_100

	.elftype	@"ET_EXEC"


//--------------------- .note.nv.tkinfo           --------------------------
	.section	.note.nv.tkinfo,"",@"SHT_NOTE"
	.sectionflags	@"SHF_NOTE_NV_TKINFO"
	.tkinfo
        /*0018*/ 	.word	0x00000002
        /*0030*/ 	.string	""
        /*0030*/ 	.string	"ptxas"
        /*0030*/ 	.string	"Cuda compilation tools, release 13.0, V13.0.88"
        /*0030*/ 	.string	"Build cuda_13.0.r13.0/compiler.36424714_0"
        /*0030*/ 	.string	"-arch sm_100 -m 64 "



//--------------------- .note.nv.cuinfo           --------------------------
	.section	.note.nv.cuinfo,"",@"SHT_NOTE"
	.sectionflags	@"SHF_NOTE_NV_CUINFO"
        /*0018*/ 	.short	0x0002
        /*001a*/ 	.short	0x0064
        /*001c*/ 	.short	0x0082
	.zero		2


//--------------------- .nv.info                  --------------------------
	.section	.nv.info,"",@"SHT_CUDA_INFO"
	.align	4


	//----- nvinfo : EIATTR_REGCOUNT
	.align		4
        /*0000*/ 	.byte	0x04, 0x2f
        /*0002*/ 	.short	(.L_1 - .L_0)
	.align		4
.L_0:
        /*0004*/ 	.word	index@(_Z17computa_attentionPKfS0_Pfiiif)
        /*0008*/ 	.word	0x0000001f


	//----- nvinfo : EIATTR_FRAME_SIZE
	.align		4
.L_1:
        /*000c*/ 	.byte	0x04, 0x11
        /*000e*/ 	.short	(.L_3 - .L_2)
	.align		4
.L_2:
        /*0010*/ 	.word	index@(_Z17computa_attentionPKfS0_Pfiiif)
        /*0014*/ 	.word	0x00000000


	//----- nvinfo : EIATTR_REGCOUNT
	.align		4
.L_3:
        /*0018*/ 	.byte	0x04, 0x2f
        /*001a*/ 	.short	(.L_5 - .L_4)
	.align		4
.L_4:
        /*001c*/ 	.word	index@(_Z15applica_softmaxPfii)
        /*0020*/ 	.word	0x00000020


	//----- nvinfo : EIATTR_FRAME_SIZE
	.align		4
.L_5:
        /*0024*/ 	.byte	0x04, 0x11
        /*0026*/ 	.short	(.L_7 - .L_6)
	.align		4
.L_6:
        /*0028*/ 	.word	index@($__internal_0_$__cuda_sm3x_div_rn_noftz_f32_slowpath)
        /*002c*/ 	.word	0x00000000


	//----- nvinfo : EIATTR_FRAME_SIZE
	.align		4
.L_7:
        /*0030*/ 	.byte	0x04, 0x11
        /*0032*/ 	.short	(.L_9 - .L_8)
	.align		4
.L_8:
        /*0034*/ 	.word	index@(_Z15applica_softmaxPfii)
        /*0038*/ 	.word	0x00000000


	//----- nvinfo : EIATTR_REGCOUNT
	.align		4
.L_9:
        /*003c*/ 	.byte	0x04, 0x2f
        /*003e*/ 	.short	(.L_11 - .L_10)
	.align		4
.L_10:
        /*0040*/ 	.word	index@(_Z14computa_outputPKfS0_Pfiii)
        /*0044*/ 	.word	0x00000020


	//----- nvinfo : EIATTR_FRAME_SIZE
	.align		4
.L_11:
        /*0048*/ 	.byte	0x04, 0x11
        /*004a*/ 	.short	(.L_13 - .L_12)
	.align		4
.L_12:
        /*004c*/ 	.word	index@(_Z14computa_outputPKfS0_Pfiii)
        /*0050*/ 	.word	0x00000000


	//----- nvinfo : EIATTR_MIN_STACK_SIZE
	.align		4
.L_13:
        /*0054*/ 	.byte	0x04, 0x12
        /*0056*/ 	.short	(.L_15 - .L_14)
	.align		4
.L_14:
        /*0058*/ 	.word	index@(_Z14computa_outputPKfS0_Pfiii)
        /*005c*/ 	.word	0x00000000


	//----- nvinfo : EIATTR_MIN_STACK_SIZE
	.align		4
.L_15:
        /*0060*/ 	.byte	0x04, 0x12
        /*0062*/ 	.short	(.L_17 - .L_16)
	.align		4
.L_16:
        /*0064*/ 	.word	index@(_Z15applica_softmaxPfii)
        /*0068*/ 	.word	0x00000000


	//----- nvinfo : EIATTR_MIN_STACK_SIZE
	.align		4
.L_17:
        /*006c*/ 	.byte	0x04, 0x12
        /*006e*/ 	.short	(.L_19 - .L_18)
	.align		4
.L_18:
        /*0070*/ 	.word	index@(_Z17computa_attentionPKfS0_Pfiiif)
        /*0074*/ 	.word	0x00000000
.L_19:


//--------------------- .nv.compat                --------------------------
	.section	.nv.compat,"",@"SHT_CUDA_COMPAT_INFO"
	.align	4
        /*0000*/ 	.byte	0x02, 0x09, 0x00, 0x00, 0x02, 0x02, 0x01, 0x00, 0x02, 0x05, 0x05, 0x00, 0x03, 0x07, 0x01, 0x01
        /*0010*/ 	.byte	0x02, 0x03, 0x00, 0x00, 0x02, 0x06, 0x01, 0x00, 0x04, 0x0b, 0x08, 0x00, 0x01, 0x00, 0x00, 0x00
        /*0020*/ 	.byte	0x00, 0x00, 0x00, 0x00


//--------------------- .nv.info._Z14computa_outputPKfS0_Pfiii --------------------------
	.section	.nv.info._Z14computa_outputPKfS0_Pfiii,"",@"SHT_CUDA_INFO"
	.sectionflags	@""
	.align	4


	//----- nvinfo : EIATTR_CUDA_API_VERSION
	.align		4
        /*0000*/ 	.byte	0x04, 0x37
        /*0002*/ 	.short	(.L_21 - .L_20)
.L_20:
        /*0004*/ 	.word	0x00000082


	//----- nvinfo : EIATTR_KPARAM_INFO
	.align		4
.L_21:
        /*0008*/ 	.byte	0x04, 0x17
        /*000a*/ 	.short	(.L_23 - .L_22)
.L_22:
        /*000c*/ 	.word	0x00000000
        /*0010*/ 	.short	0x0005
        /*0012*/ 	.short	0x0020
        /*0014*/ 	.byte	0x00, 0xf0, 0x11, 0x00


	//----- nvinfo : EIATTR_KPARAM_INFO
	.align		4
.L_23:
        /*0018*/ 	.byte	0x04, 0x17
        /*001a*/ 	.short	(.L_25 - .L_24)
.L_24:
        /*001c*/ 	.word	0x00000000
        /*0020*/ 	.short	0x0004
        /*0022*/ 	.short	0x001c
        /*0024*/ 	.byte	0x00, 0xf0, 0x11, 0x00


	//----- nvinfo : EIATTR_KPARAM_INFO
	.align		4
.L_25:
        /*0028*/ 	.byte	0x04, 0x17
        /*002a*/ 	.short	(.L_27 - .L_26)
.L_26:
        /*002c*/ 	.word	0x00000000
        /*0030*/ 	.short	0x0003
        /*0032*/ 	.short	0x0018
        /*0034*/ 	.byte	0x00, 0xf0, 0x11, 0x00


	//----- nvinfo : EIATTR_KPARAM_INFO
	.align		4
.L_27:
        /*0038*/ 	.byte	0x04, 0x17
        /*003a*/ 	.short	(.L_29 - .L_28)
.L_28:
        /*003c*/ 	.word	0x00000000
        /*0040*/ 	.short	0x0002
        /*0042*/ 	.short	0x0010
        /*0044*/ 	.byte	0x00, 0xf5, 0x21, 0x00


	//----- nvinfo : EIATTR_KPARAM_INFO
	.align		4
.L_29:
        /*0048*/ 	.byte	0x04, 0x17
        /*004a*/ 	.short	(.L_31 - .L_30)
.L_30:
        /*004c*/ 	.word	0x00000000
        /*0050*/ 	.short	0x0001
        /*0052*/ 	.short	0x0008
        /*0054*/ 	.byte	0x00, 0xf5, 0x21, 0x00


	//----- nvinfo : EIATTR_KPARAM_INFO
	.align		4
.L_31:
        /*0058*/ 	.byte	0x04, 0x17
        /*005a*/ 	.short	(.L_33 - .L_32)
.L_32:
        /*005c*/ 	.word	0x00000000
        /*0060*/ 	.short	0x0000
        /*0062*/ 	.short	0x0000
        /*0064*/ 	.byte	0x00, 0xf5, 0x21, 0x00


	//----- nvinfo : EIATTR_SPARSE_MMA_MASK
	.align		4
.L_33:
        /*0068*/ 	.byte	0x03, 0x50
        /*006a*/ 	.short	0x0000


	//----- nvinfo : EIATTR_MAXREG_COUNT
	.align		4
        /*006c*/ 	.byte	0x03, 0x1b
        /*006e*/ 	.short	0x00ff


	//----- nvinfo : EIATTR_MERCURY_ISA_VERSION
	.align		4
        /*0070*/ 	.byte	0x03, 0x5f
        /*0072*/ 	.short	0x0101


	//----- nvinfo : EIATTR_VRC_CTA_INIT_COUNT
	.align		4
        /*0074*/ 	.byte	0x02, 0x4a
	.zero		1
	.zero		1


	//----- nvinfo : EIATTR_EXIT_INSTR_OFFSETS
	.align		4
        /*0078*/ 	.byte	0x04, 0x1c
        /*007a*/ 	.short	(.L_35 - .L_34)


	//   ....[0]....
.L_34:
        /*007c*/ 	.word	0x000000d0


	//   ....[1]....
        /*0080*/ 	.word	0x000008f0


	//----- nvinfo : EIATTR_CBANK_PARAM_SIZE
	.align		4
.L_35:
        /*0084*/ 	.byte	0x03, 0x19
        /*0086*/ 	.short	0x0024


	//----- nvinfo : EIATTR_PARAM_CBANK
	.align		4
        /*0088*/ 	.byte	0x04, 0x0a
        /*008a*/ 	.short	(.L_37 - .L_36)
	.align		4
.L_36:
        /*008c*/ 	.word	index@(.nv.constant0._Z14computa_outputPKfS0_Pfiii)
        /*0090*/ 	.short	0x0380
        /*0092*/ 	.short	0x0024


	//----- nvinfo : EIATTR_SW_WAR
	.align		4
.L_37:
        /*0094*/ 	.byte	0x04, 0x36
        /*0096*/ 	.short	(.L_39 - .L_38)
.L_38:
        /*0098*/ 	.word	0x00000008
.L_39:


//--------------------- .nv.info._Z15applica_softmaxPfii --------------------------
	.section	.nv.info._Z15applica_softmaxPfii,"",@"SHT_CUDA_INFO"
	.sectionflags	@""
	.align	4


	//----- nvinfo : EIATTR_CUDA_API_VERSION
	.align		4
        /*0000*/ 	.byte	0x04, 0x37
        /*0002*/ 	.short	(.L_41 - .L_40)
.L_40:
        /*0004*/ 	.word	0x00000082


	//----- nvinfo : EIATTR_KPARAM_INFO
	.align		4
.L_41:
        /*0008*/ 	.byte	0x04, 0x17
        /*000a*/ 	.short	(.L_43 - .L_42)
.L_42:
        /*000c*/ 	.word	0x00000000
        /*0010*/ 	.short	0x0002
        /*0012*/ 	.short	0x000c
        /*0014*/ 	.byte	0x00, 0xf0, 0x11, 0x00


	//----- nvinfo : EIATTR_KPARAM_INFO
	.align		4
.L_43:
        /*0018*/ 	.byte	0x04, 0x17
        /*001a*/ 	.short	(.L_45 - .L_44)
.L_44:
        /*001c*/ 	.word	0x00000000
        /*0020*/ 	.short	0x0001
        /*0022*/ 	.short	0x0008
        /*0024*/ 	.byte	0x00, 0xf0, 0x11, 0x00


	//----- nvinfo : EIATTR_KPARAM_INFO
	.align		4
.L_45:
        /*0028*/ 	.byte	0x04, 0x17
        /*002a*/ 	.short	(.L_47 - .L_46)
.L_46:
        /*002c*/ 	.word	0x00000000
        /*0030*/ 	.short	0x0000
        /*0032*/ 	.short	0x0000
        /*0034*/ 	.byte	0x00, 0xf5, 0x21, 0x00


	//----- nvinfo : EIATTR_SPARSE_MMA_MASK
	.align		4
.L_47:
        /*0038*/ 	.byte	0x03, 0x50
        /*003a*/ 	.short	0x0000


	//----- nvinfo : EIATTR_MAXREG_COUNT
	.align		4
        /*003c*/ 	.byte	0x03, 0x1b
        /*003e*/ 	.short	0x00ff


	//----- nvinfo : EIATTR_MERCURY_ISA_VERSION
	.align		4
        /*0040*/ 	.byte	0x03, 0x5f
        /*0042*/ 	.short	0x0101


	//----- nvinfo : EIATTR_VRC_CTA_INIT_COUNT
	.align		4
        /*0044*/ 	.byte	0x02, 0x4a
	.zero		1
	.zero		1


	//----- nvinfo : EIATTR_EXIT_INSTR_OFFSETS
	.align		4
        /*0048*/ 	.byte	0x04, 0x1c
        /*004a*/ 	.short	(.L_49 - .L_48)


	//   ....[0]....
.L_48:
        /*004c*/ 	.word	0x00000070


	//   ....[1]....
        /*0050*/ 	.word	0x00001a60


	//   ....[2]....
        /*0054*/ 	.word	0x00002b10


	//   ....[3]....
        /*0058*/ 	.word	0x00003370


	//   ....[4]....
        /*005c*/ 	.word	0x000037f0


	//   ....[5]....
        /*0060*/ 	.word	0x00003970


	//----- nvinfo : EIATTR_CRS_STACK_SIZE
	.align		4
.L_49:
        /*0064*/ 	.byte	0x04, 0x1e
        /*0066*/ 	.short	(.L_51 - .L_50)
.L_50:
        /*0068*/ 	.word	0x00000000


	//----- nvinfo : EIATTR_CBANK_PARAM_SIZE
	.align		4
.L_51:
        /*006c*/ 	.byte	0x03, 0x19
        /*006e*/ 	.short	0x0010


	//----- nvinfo : EIATTR_PARAM_CBANK
	.align		4
        /*0070*/ 	.byte	0x04, 0x0a
        /*0072*/ 	.short	(.L_53 - .L_52)
	.align		4
.L_52:
        /*0074*/ 	.word	index@(.nv.constant0._Z15applica_softmaxPfii)
        /*0078*/ 	.short	0x0380
        /*007a*/ 	.short	0x0010


	//----- nvinfo : EIATTR_SW_WAR
	.align		4
.L_53:
        /*007c*/ 	.byte	0x04, 0x36
        /*007e*/ 	.short	(.L_55 - .L_54)
.L_54:
        /*0080*/ 	.word	0x00000008
.L_55:


//--------------------- .nv.info._Z17computa_attentionPKfS0_Pfiiif --------------------------
	.section	.nv.info._Z17computa_attentionPKfS0_Pfiiif,"",@"SHT_CUDA_INFO"
	.sectionflags	@""
	.align	4


	//----- nvinfo : EIATTR_CUDA_API_VERSION
	.align		4
        /*0000*/ 	.byte	0x04, 0x37
        /*0002*/ 	.short	(.L_57 - .L_56)
.L_56:
        /*0004*/ 	.word	0x00000082


	//----- nvinfo : EIATTR_KPARAM_INFO
	.align		4
.L_57:
        /*0008*/ 	.byte	0x04, 0x17
        /*000a*/ 	.short	(.L_59 - .L_58)
.L_58:
        /*000c*/ 	.word	0x00000000
        /*0010*/ 	.short	0x0006
        /*0012*/ 	.short	0x0024
        /*0014*/ 	.byte	0x00, 0xf0, 0x11, 0x00


	//----- nvinfo : EIATTR_KPARAM_INFO
	.align		4
.L_59:
        /*0018*/ 	.byte	0x04, 0x17
        /*001a*/ 	.short	(.L_61 - .L_60)
.L_60:
        /*001c*/ 	.word	0x00000000
        /*0020*/ 	.short	0x0005
        /*0022*/ 	.short	0x0020
        /*0024*/ 	.byte	0x00, 0xf0, 0x11, 0x00


	//----- nvinfo : EIATTR_KPARAM_INFO
	.align		4
.L_61:
        /*0028*/ 	.byte	0x04, 0x17
        /*002a*/ 	.short	(.L_63 - .L_62)
.L_62:
        /*002c*/ 	.word	0x00000000
        /*0030*/ 	.short	0x0004
        /*0032*/ 	.short	0x001c
        /*0034*/ 	.byte	0x00, 0xf0, 0x11, 0x00


	//----- nvinfo : EIATTR_KPARAM_INFO
	.align		4
.L_63:
        /*0038*/ 	.byte	0x04, 0x17
        /*003a*/ 	.short	(.L_65 - .L_64)
.L_64:
        /*003c*/ 	.word	0x00000000
        /*0040*/ 	.short	0x0003
        /*0042*/ 	.short	0x0018
        /*0044*/ 	.byte	0x00, 0xf0, 0x11, 0x00


	//----- nvinfo : EIATTR_KPARAM_INFO
	.align		4
.L_65:
        /*0048*/ 	.byte	0x04, 0x17
        /*004a*/ 	.short	(.L_67 - .L_66)
.L_66:
        /*004c*/ 	.word	0x00000000
        /*0050*/ 	.short	0x0002
        /*0052*/ 	.short	0x0010
        /*0054*/ 	.byte	0x00, 0xf5, 0x21, 0x00


	//----- nvinfo : EIATTR_KPARAM_INFO
	.align		4
.L_67:
        /*0058*/ 	.byte	0x04, 0x17
        /*005a*/ 	.short	(.L_69 - .L_68)
.L_68:
        /*005c*/ 	.word	0x00000000
        /*0060*/ 	.short	0x0001
        /*0062*/ 	.short	0x0008
        /*0064*/ 	.byte	0x00, 0xf5, 0x21, 0x00


	//----- nvinfo : EIATTR_KPARAM_INFO
	.align		4
.L_69:
        /*0068*/ 	.byte	0x04, 0x17
        /*006a*/ 	.short	(.L_71 - .L_70)
.L_70:
        /*006c*/ 	.word	0x00000000
        /*0070*/ 	.short	0x0000
        /*0072*/ 	.short	0x0000
        /*0074*/ 	.byte	0x00, 0xf5, 0x21, 0x00


	//----- nvinfo : EIATTR_SPARSE_MMA_MASK
	.align		4
.L_71:
        /*0078*/ 	.byte	0x03, 0x50
        /*007a*/ 	.short	0x0000


	//----- nvinfo : EIATTR_MAXREG_COUNT
	.align		4
        /*007c*/ 	.byte	0x03, 0x1b
        /*007e*/ 	.short	0x00ff


	//----- nvinfo : EIATTR_MERCURY_ISA_VERSION
	.align		4
        /*0080*/ 	.byte	0x03, 0x5f
        /*0082*/ 	.short	0x0101


	//----- nvinfo : EIATTR_VRC_CTA_INIT_COUNT
	.align		4
        /*0084*/ 	.byte	0x02, 0x4a
	.zero		1
	.zero		1


	//----- nvinfo : EIATTR_EXIT_INSTR_OFFSETS
	.align		4
        /*0088*/ 	.byte	0x04, 0x1c
        /*008a*/ 	.short	(.L_73 - .L_72)


	//   ....[0]....
.L_72:
        /*008c*/ 	.word	0x000000c0


	//   ....[1]....
        /*0090*/ 	.word	0x00000bf0


	//----- nvinfo : EIATTR_CBANK_PARAM_SIZE
	.align		4
.L_73:
        /*0094*/ 	.byte	0x03, 0x19
        /*0096*/ 	.short	0x0028


	//----- nvinfo : EIATTR_PARAM_CBANK
	.align		4
        /*0098*/ 	.byte	0x04, 0x0a
        /*009a*/ 	.short	(.L_75 - .L_74)
	.align		4
.L_74:
        /*009c*/ 	.word	index@(.nv.constant0._Z17computa_attentionPKfS0_Pfiiif)
        /*00a0*/ 	.short	0x0380
        /*00a2*/ 	.short	0x0028


	//----- nvinfo : EIATTR_SW_WAR
	.align		4
.L_75:
        /*00a4*/ 	.byte	0x04, 0x36
        /*00a6*/ 	.short	(.L_77 - .L_76)
.L_76:
        /*00a8*/ 	.word	0x00000008
.L_77:


//--------------------- .nv.callgraph             --------------------------
	.section	.nv.callgraph,"",@"SHT_CUDA_CALLGRAPH"
	.align	4
	.sectionentsize	8
	.align		4
        /*0000*/ 	.word	0x00000000
	.align		4
        /*0004*/ 	.word	0xffffffff
	.align		4
        /*0008*/ 	.word	0x00000000
	.align		4
        /*000c*/ 	.word	0xfffffffe
	.align		4
        /*0010*/ 	.word	0x00000000
	.align		4
        /*0014*/ 	.word	0xfffffffd
	.align		4
        /*0018*/ 	.word	0x00000000
	.align		4
        /*001c*/ 	.word	0xfffffffc


//--------------------- .text._Z14computa_outputPKfS0_Pfiii --------------------------
	.section	.text._Z14computa_outputPKfS0_Pfiii,"ax",@progbits
	.align	128
        .global         _Z14computa_outputPKfS0_Pfiii
        .type           _Z14computa_outputPKfS0_Pfiii,@function
        .size           _Z14computa_outputPKfS0_Pfiii,(.L_x_100 - _Z14computa_outputPKfS0_Pfiii)
        .other          _Z14computa_outputPKfS0_Pfiii,@"STO_CUDA_ENTRY STV_DEFAULT"
_Z14computa_outputPKfS0_Pfiii:
.text._Z14computa_outputPKfS0_Pfiii:
[----:B------:R-:W-:Y:S01]  /*0000*/  LDC R1, c[0x0][0x37c] ;  /* 0x0000df00ff017b82 */ /* 0x000fe20000000800 */
[----:B------:R-:W0:Y:S07]  /*0010*/  S2R R5, SR_TID.X ;  /* 0x0000000000057919 */ /* 0x000e2e0000002100 */
[----:B------:R-:W1:Y:S01]  /*0020*/  LDC R16, c[0x0][0x364] ;  /* 0x0000d900ff107b82 */ /* 0x000e620000000800 */
[----:B------:R-:W2:Y:S01]  /*0030*/  LDCU UR6, c[0x0][0x398] ;  /* 0x00007300ff0677ac */ /* 0x000ea20008000800 */
[----:B------:R-:W1:Y:S06]  /*0040*/  S2R R3, SR_TID.Y ;  /* 0x0000000000037919 */ /* 0x000e6c0000002200 */
[----:B------:R-:W0:Y:S08]  /*0050*/  S2UR UR5, SR_CTAID.X ;  /* 0x00000000000579c3 */ /* 0x000e300000002500 */
[----:B------:R-:W0:Y:S08]  /*0060*/  LDC R0, c[0x0][0x360] ;  /* 0x0000d800ff007b82 */ /* 0x000e300000000800 */
[----:B------:R-:W1:Y:S08]  /*0070*/  S2UR UR4, SR_CTAID.Y ;  /* 0x00000000000479c3 */ /* 0x000e700000002600 */
[----:B------:R-:W3:Y:S01]  /*0080*/  LDC R17, c[0x0][0x3a0] ;  /* 0x0000e800ff117b82 */ /* 0x000ee20000000800 */
[----:B0-----:R-:W-:-:S02]  /*0090*/  IMAD R0, R0, UR5, R5 ;  /* 0x0000000500007c24 */ /* 0x001fc4000f8e0205 */
[----:B-1----:R-:W-:-:S03]  /*00a0*/  IMAD R16, R16, UR4, R3 ;  /* 0x0000000410107c24 */ /* 0x002fc6000f8e0203 */
[----:B---3--:R-:W-:-:S04]  /*00b0*/  ISETP.GE.AND P0, PT, R0, R17, PT ;  /* 0x000000110000720c */ /* 0x008fc80003f06270 */
[----:B--2---:R-:W-:-:S13]  /*00c0*/  ISETP.GE.OR P0, PT, R16, UR6, P0 ;  /* 0x0000000610007c0c */ /* 0x004fda0008706670 */
[----:B------:R-:W-:Y:S05]  /*00d0*/  @P0 EXIT ;  /* 0x000000000000094d */ /* 0x000fea0003800000 */
[----:B------:R-:W0:Y:S01]  /*00e0*/  LDC R19, c[0x0][0x39c] ;  /* 0x0000e700ff137b82 */ /* 0x000e220000000800 */
[----:B------:R-:W1:Y:S01]  /*00f0*/  LDCU.64 UR4, c[0x0][0x358] ;  /* 0x00006b00ff0477ac */ /* 0x000e620008000a00 */
[----:B------:R-:W-:Y:S01]  /*0100*/  HFMA2 R24, -RZ, RZ, 0, 0 ;  /* 0x00000000ff187431 */ /* 0x000fe200000001ff */
[----:B0-----:R-:W-:-:S13]  /*0110*/  ISETP.GE.AND P0, PT, R19, 0x1, PT ;  /* 0x000000011300780c */ /* 0x001fda0003f06270 */
[----:B-1----:R-:W-:Y:S05]  /*0120*/  @!P0 BRA `(.L_x_0) ;  /* 0x0000000400e08947 */ /* 0x002fea0003800000 */
[C---:B------:R-:W-:Y:S01]  /*0130*/  ISETP.GE.U32.AND P1, PT, R19.reuse, 0x8, PT ;  /* 0x000000081300780c */ /* 0x040fe20003f26070 */
[----:B------:R-:W-:Y:S01]  /*0140*/  IMAD R20, R16, R19, RZ ;  /* 0x0000001310147224 */ /* 0x000fe200078e02ff */
[----:B------:R-:W-:Y:S02]  /*0150*/  LOP3.LUT R27, R19, 0x7, RZ, 0xc0, !PT ;  /* 0x00000007131b7812 */ /* 0x000fe400078ec0ff */
[----:B------:R-:W-:Y:S02]  /*0160*/  MOV R24, RZ ;  /* 0x000000ff00187202 */ /* 0x000fe40000000f00 */
[----:B------:R-:W-:Y:S02]  /*0170*/  ISETP.NE.AND P0, PT, R27, RZ, PT ;  /* 0x000000ff1b00720c */ /* 0x000fe40003f05270 */
[----:B------:R-:W-:-:S05]  /*0180*/  MOV R21, RZ ;  /* 0x000000ff00157202 */ /* 0x000fca0000000f00 */
[----:B------:R-:W-:Y:S06]  /*0190*/  @!P1 BRA `(.L_x_1) ;  /* 0x0000000000c49947 */ /* 0x000fec0003800000 */
[----:B------:R-:W0:Y:S01]  /*01a0*/  LDC.64 R2, c[0x0][0x380] ;  /* 0x0000e000ff027b82 */ /* 0x000e220000000a00 */
[----:B------:R-:W-:Y:S02]  /*01b0*/  LOP3.LUT R21, R19, 0x7ffffff8, RZ, 0xc0, !PT ;  /* 0x7ffffff813157812 */ /* 0x000fe400078ec0ff */
[----:B------:R-:W-:Y:S02]  /*01c0*/  MOV R24, RZ ;  /* 0x000000ff00187202 */ /* 0x000fe40000000f00 */
[----:B------:R-:W-:Y:S02]  /*01d0*/  MOV R18, R0 ;  /* 0x0000000000127202 */ /* 0x000fe40000000f00 */
[----:B------:R-:W-:Y:S01]  /*01e0*/  IADD3 R22, PT, PT, -R21, RZ, RZ ;  /* 0x000000ff15167210 */ /* 0x000fe20007ffe1ff */
[----:B0-----:R-:W-:-:S03]  /*01f0*/  IMAD.WIDE.U32 R2, R20, 0x4, R2 ;  /* 0x0000000414027825 */ /* 0x001fc600078e0002 */
[----:B------:R-:W-:-:S04]  /*0200*/  IADD3 R4, P1, PT, R2, 0x10, RZ ;  /* 0x0000001002047810 */ /* 0x000fc80007f3e0ff */
[----:B------:R-:W-:-:S09]  /*0210*/  IADD3.X R5, PT, PT, RZ, R3, RZ, P1, !PT ;  /* 0x00000003ff057210 */ /* 0x000fd20000ffe4ff */
.L_x_2:
[----:B------:R-:W0:Y:S01]  /*0220*/  LDC.64 R14, c[0x0][0x388] ;  /* 0x0000e200ff0e7b82 */ /* 0x000e220000000a00 */
[----:B------:R-:W-:Y:S02]  /*0230*/  MOV R2, R4 ;  /* 0x0000000400027202 */ /* 0x000fe40000000f00 */
[----:B------:R-:W-:-:S05]  /*0240*/  MOV R3, R5 ;  /* 0x0000000500037202 */ /* 0x000fca0000000f00 */
[----:B------:R-:W2:Y:S04]  /*0250*/  LDG.E R25, desc[UR4][R2.64+-0x10] ;  /* 0xfffff00402197981 */ /* 0x000ea8000c1e1900 */
[----:B------:R-:W3:Y:S04]  /*0260*/  LDG.E R23, desc[UR4][R2.64+-0xc] ;  /* 0xfffff40402177981 */ /* 0x000ee8000c1e1900 */
[----:B------:R-:W4:Y:S04]  /*0270*/  LDG.E R29, desc[UR4][R2.64+-0x8] ;  /* 0xfffff804021d7981 */ /* 0x000f28000c1e1900 */
[----:B------:R-:W5:Y:S01]  /*0280*/  LDG.E R28, desc[UR4][R2.64+-0x4] ;  /* 0xfffffc04021c7981 */ /* 0x000f62000c1e1900 */
[----:B0-----:R-:W-:-:S05]  /*0290*/  IMAD.WIDE R14, R18, 0x4, R14 ;  /* 0x00000004120e7825 */ /* 0x001fca00078e020e */
[----:B------:R0:W2:Y:S01]  /*02a0*/  LDG.E R26, desc[UR4][R14.64] ;  /* 0x000000040e1a7981 */ /* 0x0000a2000c1e1900 */
[----:B------:R-:W-:-:S04]  /*02b0*/  IMAD.WIDE R12, R17, 0x4, R14 ;  /* 0x00000004110c7825 */ /* 0x000fc800078e020e */
[C---:B------:R-:W-:Y:S02]  /*02c0*/  IMAD.WIDE R4, R17.reuse, 0x4, R12 ;  /* 0x0000000411047825 */ /* 0x040fe400078e020c */
[----:B------:R-:W3:Y:S02]  /*02d0*/  LDG.E R12, desc[UR4][R12.64] ;  /* 0x000000040c0c7981 */ /* 0x000ee4000c1e1900 */
[C---:B------:R-:W-:Y:S02]  /*02e0*/  IMAD.WIDE R8, R17.reuse, 0x4, R4 ;  /* 0x0000000411087825 */ /* 0x040fe400078e0204 */
[----:B------:R-:W4:Y:S02]  /*02f0*/  LDG.E R4, desc[UR4][R4.64] ;  /* 0x0000000404047981 */ /* 0x000f24000c1e1900 */
[C---:B------:R-:W-:Y:S02]  /*0300*/  IMAD.WIDE R6, R17.reuse, 0x4, R8 ;  /* 0x0000000411067825 */ /* 0x040fe400078e0208 */
[----:B------:R-:W5:Y:S02]  /*0310*/  LDG.E R8, desc[UR4][R8.64] ;  /* 0x0000000408087981 */ /* 0x000f64000c1e1900 */
[----:B------:R-:W-:-:S02]  /*0320*/  IMAD.WIDE R10, R17, 0x4, R6 ;  /* 0x00000004110a7825 */ /* 0x000fc400078e0206 */
[----:B------:R-:W5:Y:S04]  /*0330*/  LDG.E R5, desc[UR4][R2.64] ;  /* 0x0000000402057981 */ /* 0x000f68000c1e1900 */
[----:B------:R-:W5:Y:S01]  /*0340*/  LDG.E R6, desc[UR4][R6.64] ;  /* 0x0000000406067981 */ /* 0x000f62000c1e1900 */
[----:B0-----:R-:W-:-:S03]  /*0350*/  IMAD.WIDE R14, R17, 0x4, R10 ;  /* 0x00000004110e7825 */ /* 0x001fc600078e020a */
[----:B------:R-:W5:Y:S04]  /*0360*/  LDG.E R10, desc[UR4][R10.64] ;  /* 0x000000040a0a7981 */ /* 0x000f68000c1e1900 */
[----:B------:R-:W5:Y:S04]  /*0370*/  LDG.E R13, desc[UR4][R14.64] ;  /* 0x000000040e0d7981 */ /* 0x000f68000c1e1900 */
[----:B------:R-:W5:Y:S04]  /*0380*/  LDG.E R7, desc[UR4][R2.64+0x4] ;  /* 0x0000040402077981 */ /* 0x000f68000c1e1900 */
[----:B------:R-:W5:Y:S01]  /*0390*/  LDG.E R9, desc[UR4][R2.64+0xc] ;  /* 0x00000c0402097981 */ /* 0x000f62000c1e1900 */
[----:B--2---:R-:W-:Y:S01]  /*03a0*/  FFMA R26, R25, R26, R24 ;  /* 0x0000001a191a7223 */ /* 0x004fe20000000018 */
[----:B------:R-:W-:-:S02]  /*03b0*/  IMAD.WIDE R24, R17, 0x4, R14 ;  /* 0x0000000411187825 */ /* 0x000fc400078e020e */
[----:B------:R-:W2:Y:S04]  /*03c0*/  LDG.E R14, desc[UR4][R2.64+0x8] ;  /* 0x00000804020e7981 */ /* 0x000ea8000c1e1900 */
[----:B------:R-:W2:Y:S01]  /*03d0*/  LDG.E R24, desc[UR4][R24.64] ;  /* 0x0000000418187981 */ /* 0x000ea2000c1e1900 */
[----:B---3--:R-:W-:Y:S01]  /*03e0*/  FFMA R12, R23, R12, R26 ;  /* 0x0000000c170c7223 */ /* 0x008fe2000000001a */
[----:B------:R-:W-:-:S03]  /*03f0*/  IADD3 R22, PT, PT, R22, 0x8, RZ ;  /* 0x0000000816167810 */ /* 0x000fc60007ffe0ff */
[----:B----4-:R-:W-:Y:S01]  /*0400*/  FFMA R29, R29, R4, R12 ;  /* 0x000000041d1d7223 */ /* 0x010fe2000000000c */
[----:B------:R-:W-:-:S03]  /*0410*/  ISETP.NE.AND P1, PT, R22, RZ, PT ;  /* 0x000000ff1600720c */ /* 0x000fc60003f25270 */
[----:B-----5:R-:W-:Y:S01]  /*0420*/  FFMA R8, R28, R8, R29 ;  /* 0x000000081c087223 */ /* 0x020fe2000000001d */
[----:B------:R-:W-:-:S03]  /*0430*/  IADD3 R4, P2, PT, R2, 0x20, RZ ;  /* 0x0000002002047810 */ /* 0x000fc60007f5e0ff */
[----:B------:R-:W-:Y:S01]  /*0440*/  FFMA R6, R5, R6, R8 ;  /* 0x0000000605067223 */ /* 0x000fe20000000008 */
[----:B------:R-:W-:Y:S02]  /*0450*/  IADD3.X R5, PT, PT, RZ, R3, RZ, P2, !PT ;  /* 0x00000003ff057210 */ /* 0x000fe400017fe4ff */
[----:B------:R-:W-:Y:S01]  /*0460*/  LEA R18, R17, R18, 0x3 ;  /* 0x0000001211127211 */ /* 0x000fe200078e18ff */
[----:B------:R-:W-:-:S04]  /*0470*/  FFMA R7, R7, R10, R6 ;  /* 0x0000000a07077223 */ /* 0x000fc80000000006 */
[----:B--2---:R-:W-:-:S04]  /*0480*/  FFMA R14, R14, R13, R7 ;  /* 0x0000000d0e0e7223 */ /* 0x004fc80000000007 */
[----:B------:R-:W-:Y:S01]  /*0490*/  FFMA R24, R9, R24, R14 ;  /* 0x0000001809187223 */ /* 0x000fe2000000000e */
[----:B------:R-:W-:Y:S06]  /*04a0*/  @P1 BRA `(.L_x_2) ;  /* 0xfffffffc005c1947 */ /* 0x000fec000383ffff */
.L_x_1:
[----:B------:R-:W-:Y:S05]  /*04b0*/  @!P0 BRA `(.L_x_0) ;  /* 0x0000000000fc8947 */ /* 0x000fea0003800000 */
[----:B------:R-:W-:Y:S02]  /*04c0*/  ISETP.GE.U32.AND P1, PT, R27, 0x4, PT ;  /* 0x000000041b00780c */ /* 0x000fe40003f26070 */
[----:B------:R-:W-:-:S04]  /*04d0*/  LOP3.LUT R14, R19, 0x3, RZ, 0xc0, !PT ;  /* 0x00000003130e7812 */ /* 0x000fc800078ec0ff */
[----:B------:R-:W-:-:S07]  /*04e0*/  ISETP.NE.AND P0, PT, R14, RZ, PT ;  /* 0x000000ff0e00720c */ /* 0x000fce0003f05270 */
[----:B------:R-:W-:Y:S06]  /*04f0*/  @!P1 BRA `(.L_x_3) ;  /* 0x00000000006c9947 */ /* 0x000fec0003800000 */
[----:B------:R-:W0:Y:S01]  /*0500*/  LDC.64 R4, c[0x0][0x388] ;  /* 0x0000e200ff047b82 */ /* 0x000e220000000a00 */
[----:B------:R-:W1:Y:S01]  /*0510*/  LDCU.64 UR6, c[0x0][0x380] ;  /* 0x00007000ff0677ac */ /* 0x000e620008000a00 */
[----:B------:R-:W-:Y:S01]  /*0520*/  IMAD R7, R21, R17, R0 ;  /* 0x0000001115077224 */ /* 0x000fe200078e0200 */
[CC--:B------:R-:W-:Y:S02]  /*0530*/  IADD3 R3, PT, PT, R20.reuse, R21.reuse, RZ ;  /* 0x0000001514037210 */ /* 0x0c0fe40007ffe0ff */
[----:B------:R-:W-:-:S03]  /*0540*/  IADD3 R8, P1, PT, R20, R21, RZ ;  /* 0x0000001514087210 */ /* 0x000fc60007f3e0ff */
[----:B------:R-:W2:Y:S01]  /*0550*/  LDC.64 R12, c[0x0][0x380] ;  /* 0x0000e000ff0c7b82 */ /* 0x000ea20000000a00 */
[----:B0-----:R-:W-:-:S04]  /*0560*/  IMAD.WIDE R4, R7, 0x4, R4 ;  /* 0x0000000407047825 */ /* 0x001fc800078e0204 */
[----:B------:R-:W-:Y:S02]  /*0570*/  IMAD.WIDE R6, R17, 0x4, R4 ;  /* 0x0000000411067825 */ /* 0x000fe400078e0204 */
[----:B------:R-:W3:Y:S02]  /*0580*/  LDG.E R4, desc[UR4][R4.64] ;  /* 0x0000000404047981 */ /* 0x000ee4000c1e1900 */
[----:B--2---:R-:W-:Y:S01]  /*0590*/  IMAD.WIDE.U32 R12, R3, 0x4, R12 ;  /* 0x00000004030c7825 */ /* 0x004fe200078e000c */
[----:B------:R-:W-:Y:S02]  /*05a0*/  IADD3.X R3, PT, PT, RZ, RZ, RZ, P1, !PT ;  /* 0x000000ffff037210 */ /* 0x000fe40000ffe4ff */
[----:B-1----:R-:W-:-:S03]  /*05b0*/  LEA R2, P1, R8, UR6, 0x2 ;  /* 0x0000000608027c11 */ /* 0x002fc6000f8210ff */
[----:B------:R-:W3:Y:S01]  /*05c0*/  LDG.E R13, desc[UR4][R12.64] ;  /* 0x000000040c0d7981 */ /* 0x000ee2000c1e1900 */
[----:B------:R-:W-:Y:S01]  /*05d0*/  LEA.HI.X R3, R8, UR7, R3, 0x2, P1 ;  /* 0x0000000708037c11 */ /* 0x000fe200088f1403 */
[C---:B------:R-:W-:Y:S02]  /*05e0*/  IMAD.WIDE R8, R17.reuse, 0x4, R6 ;  /* 0x0000000411087825 */ /* 0x040fe400078e0206 */
[----:B------:R-:W2:Y:S04]  /*05f0*/  LDG.E R6, desc[UR4][R6.64] ;  /* 0x0000000406067981 */ /* 0x000ea8000c1e1900 */
[----:B------:R-:W2:Y:S01]  /*0600*/  LDG.E R15, desc[UR4][R2.64+0x4] ;  /* 0x00000404020f7981 */ /* 0x000ea2000c1e1900 */
[----:B------:R-:W-:-:S03]  /*0610*/  IMAD.WIDE R10, R17, 0x4, R8 ;  /* 0x00000004110a7825 */ /* 0x000fc600078e0208 */
[----:B------:R-:W4:Y:S04]  /*0620*/  LDG.E R22, desc[UR4][R8.64] ;  /* 0x0000000408167981 */ /* 0x000f28000c1e1900 */
[----:B------:R-:W4:Y:S04]  /*0630*/  LDG.E R18, desc[UR4][R2.64+0x8] ;  /* 0x0000080402127981 */ /* 0x000f28000c1e1900 */
[----:B------:R-:W5:Y:S04]  /*0640*/  LDG.E R26, desc[UR4][R2.64+0xc] ;  /* 0x00000c04021a7981 */ /* 0x000f68000c1e1900 */
[----:B------:R-:W5:Y:S01]  /*0650*/  LDG.E R10, desc[UR4][R10.64] ;  /* 0x000000040a0a7981 */ /* 0x000f62000c1e1900 */
[----:B------:R-:W-:Y:S01]  /*0660*/  IADD3 R21, PT, PT, R21, 0x4, RZ ;  /* 0x0000000415157810 */ /* 0x000fe20007ffe0ff */
[----:B---3--:R-:W-:-:S04]  /*0670*/  FFMA R24, R13, R4, R24 ;  /* 0x000000040d187223 */ /* 0x008fc80000000018 */
[----:B--2---:R-:W-:-:S04]  /*0680*/  FFMA R15, R15, R6, R24 ;  /* 0x000000060f0f7223 */ /* 0x004fc80000000018 */
[----:B----4-:R-:W-:-:S04]  /*0690*/  FFMA R15, R18, R22, R15 ;  /* 0x00000016120f7223 */ /* 0x010fc8000000000f */
[----:B-----5:R-:W-:-:S07]  /*06a0*/  FFMA R24, R26, R10, R15 ;  /* 0x0000000a1a187223 */ /* 0x020fce000000000f */
.L_x_3:
[----:B------:R-:W-:Y:S05]  /*06b0*/  @!P0 BRA `(.L_x_0) ;  /* 0x00000000007c8947 */ /* 0x000fea0003800000 */
[----:B------:R-:W-:Y:S01]  /*06c0*/  ISETP.NE.AND P1, PT, R14, 0x1, PT ;  /* 0x000000010e00780c */ /* 0x000fe20003f25270 */
[----:B------:R-:W0:Y:S01]  /*06d0*/  LDC.64 R10, c[0x0][0x380] ;  /* 0x0000e000ff0a7b82 */ /* 0x000e220000000a00 */
[----:B------:R-:W-:-:S04]  /*06e0*/  LOP3.LUT R19, R19, 0x1, RZ, 0xc0, !PT ;  /* 0x0000000113137812 */ /* 0x000fc800078ec0ff */
[----:B------:R-:W-:-:S03]  /*06f0*/  ISETP.NE.U32.AND P0, PT, R19, 0x1, PT ;  /* 0x000000011300780c */ /* 0x000fc60003f05070 */
[----:B------:R-:W1:Y:S04]  /*0700*/  LDC.64 R8, c[0x0][0x388] ;  /* 0x0000e200ff087b82 */ /* 0x000e680000000a00 */
[CC--:B------:R-:W-:Y:S02]  /*0710*/  @P1 IADD3 R13, PT, PT, R20.reuse, R21.reuse, RZ ;  /* 0x00000015140d1210 */ /* 0x0c0fe40007ffe0ff */
[----:B------:R-:W-:Y:S02]  /*0720*/  @P1 IADD3 R12, P2, PT, R20, R21, RZ ;  /* 0x00000015140c1210 */ /* 0x000fe40007f5e0ff */
[----:B------:R-:W2:Y:S02]  /*0730*/  @P1 LDC.64 R2, c[0x0][0x380] ;  /* 0x0000e000ff021b82 */ /* 0x000ea40000000a00 */
[----:B------:R-:W-:-:S06]  /*0740*/  @P1 IADD3.X R14, PT, PT, RZ, RZ, RZ, P2, !PT ;  /* 0x000000ffff0e1210 */ /* 0x000fcc00017fe4ff */
[----:B------:R-:W3:Y:S01]  /*0750*/  LDC.64 R4, c[0x0][0x380] ;  /* 0x0000e000ff047b82 */ /* 0x000ee20000000a00 */
[----:B0-----:R-:W-:-:S04]  /*0760*/  @P1 IMAD.WIDE.U32 R10, R13, 0x4, R10 ;  /* 0x000000040d0a1825 */ /* 0x001fc800078e000a */
[C---:B------:R-:W-:Y:S01]  /*0770*/  @P1 IMAD R13, R21.reuse, R17, R0 ;  /* 0x00000011150d1224 */ /* 0x040fe200078e0200 */
[----:B------:R-:W-:Y:S01]  /*0780*/  @P1 IADD3 R21, PT, PT, R21, 0x2, RZ ;  /* 0x0000000215151810 */ /* 0x000fe20007ffe0ff */
[----:B------:R-:W4:Y:S01]  /*0790*/  @P1 LDG.E R11, desc[UR4][R10.64] ;  /* 0x000000040a0b1981 */ /* 0x000f22000c1e1900 */
[----:B------:R-:W0:Y:S01]  /*07a0*/  LDC.64 R6, c[0x0][0x388] ;  /* 0x0000e200ff067b82 */ /* 0x000e220000000a00 */
[----:B-1----:R-:W-:Y:S01]  /*07b0*/  @P1 IMAD.WIDE R8, R13, 0x4, R8 ;  /* 0x000000040d081825 */ /* 0x002fe200078e0208 */
[----:B------:R-:W-:Y:S02]  /*07c0*/  @!P0 IADD3 R15, PT, PT, R20, R21, RZ ;  /* 0x00000015140f8210 */ /* 0x000fe40007ffe0ff */
[----:B--2---:R-:W-:Y:S01]  /*07d0*/  @P1 LEA R2, P2, R12, R2, 0x2 ;  /* 0x000000020c021211 */ /* 0x004fe200078410ff */
[----:B------:R-:W-:-:S03]  /*07e0*/  @!P0 IMAD R21, R21, R17, R0 ;  /* 0x0000001115158224 */ /* 0x000fc600078e0200 */
[----:B------:R-:W-:Y:S01]  /*07f0*/  @P1 LEA.HI.X R3, R12, R3, R14, 0x2, P2 ;  /* 0x000000030c031211 */ /* 0x000fe200010f140e */
[----:B------:R-:W-:Y:S01]  /*0800*/  @P1 IMAD.WIDE R12, R17, 0x4, R8 ;  /* 0x00000004110c1825 */ /* 0x000fe200078e0208 */
[----:B------:R-:W4:Y:S03]  /*0810*/  @P1 LDG.E R14, desc[UR4][R8.64] ;  /* 0x00000004080e1981 */ /* 0x000f26000c1e1900 */
[----:B---3--:R-:W-:Y:S01]  /*0820*/  @!P0 IMAD.WIDE.U32 R4, R15, 0x4, R4 ;  /* 0x000000040f048825 */ /* 0x008fe200078e0004 */
[----:B------:R-:W2:Y:S04]  /*0830*/  @P1 LDG.E R2, desc[UR4][R2.64+0x4] ;  /* 0x0000040402021981 */ /* 0x000ea8000c1e1900 */
[----:B------:R-:W2:Y:S01]  /*0840*/  @P1 LDG.E R12, desc[UR4][R12.64] ;  /* 0x000000040c0c1981 */ /* 0x000ea2000c1e1900 */
[----:B0-----:R-:W-:-:S03]  /*0850*/  @!P0 IMAD.WIDE R6, R21, 0x4, R6 ;  /* 0x0000000415068825 */ /* 0x001fc600078e0206 */
[----:B------:R-:W3:Y:S04]  /*0860*/  @!P0 LDG.E R5, desc[UR4][R4.64] ;  /* 0x0000000404058981 */ /* 0x000ee8000c1e1900 */
[----:B------:R-:W3:Y:S01]  /*0870*/  @!P0 LDG.E R6, desc[UR4][R6.64] ;  /* 0x0000000406068981 */ /* 0x000ee2000c1e1900 */
[----:B----4-:R-:W-:-:S04]  /*0880*/  @P1 FFMA R11, R11, R14, R24 ;  /* 0x0000000e0b0b1223 */ /* 0x010fc80000000018 */
[----:B--2---:R-:W-:-:S04]  /*0890*/  @P1 FFMA R24, R2, R12, R11 ;  /* 0x0000000c02181223 */ /* 0x004fc8000000000b */
[----:B---3--:R-:W-:-:S07]  /*08a0*/  @!P0 FFMA R24, R5, R6, R24 ;  /* 0x0000000605188223 */ /* 0x008fce0000000018 */
.L_x_0:
[----:B------:R-:W0:Y:S01]  /*08b0*/  LDC.64 R2, c[0x0][0x390] ;  /* 0x0000e400ff027b82 */ /* 0x000e220000000a00 */
[----:B------:R-:W-:-:S04]  /*08c0*/  IMAD R17, R16, R17, R0 ;  /* 0x0000001110117224 */ /* 0x000fc800078e0200 */
[----:B0-----:R-:W-:-:S05]  /*08d0*/  IMAD.WIDE R2, R17, 0x4, R2 ;  /* 0x0000000411027825 */ /* 0x001fca00078e0202 */
[----:B------:R-:W-:Y:S01]  /*08e0*/  STG.E desc[UR4][R2.64], R24 ;  /* 0x0000001802007986 */ /* 0x000fe2000c101904 */
[----:B------:R-:W-:Y:S05]  /*08f0*/  EXIT ;  /* 0x000000000000794d */ /* 0x000fea0003800000 */
.L_x_4:
[----:B------:R-:W-:-:S00]  /*0900*/  BRA `(.L_x_4) ;  /* 0xfffffffc00fc7947 */ /* 0x000fc0000383ffff */
[----:B------:R-:W-:-:S00]  /*0910*/  NOP ;  /* 0x0000000000007918 */ /* 0x000fc00000000000 */
        /* <DEDUP_REMOVED lines=14> */
.L_x_100:


//--------------------- .text._Z15applica_softmaxPfii --------------------------
	.section	.text._Z15applica_softmaxPfii,"ax",@progbits
	.align	128
        .global         _Z15applica_softmaxPfii
        .type           _Z15applica_softmaxPfii,@function
        .size           _Z15applica_softmaxPfii,(.L_x_99 - _Z15applica_softmaxPfii)
        .other          _Z15applica_softmaxPfii,@"STO_CUDA_ENTRY STV_DEFAULT"
_Z15applica_softmaxPfii:
.text._Z15applica_softmaxPfii:
[----:B------:R-:W-:Y:S01]  /*0000*/  LDC R1, c[0x0][0x37c] ;  /* 0x0000df00ff017b82 */ /* 0x000fe20000000800 */
[----:B------:R-:W0:Y:S07]  /*0010*/  S2R R3, SR_TID.X ;  /* 0x0000000000037919 */ /* 0x000e2e0000002100 */
[----:B------:R-:W0:Y:S01]  /*0020*/  S2UR UR4, SR_CTAID.X ;  /* 0x00000000000479c3 */ /* 0x000e220000002500 */
[----:B------:R-:W1:Y:S07]  /*0030*/  LDCU UR5, c[0x0][0x388] ;  /* 0x00007100ff0577ac */ /* 0x000e6e0008000800 */
[----:B------:R-:W0:Y:S02]  /*0040*/  LDC R2, c[0x0][0x360] ;  /* 0x0000d800ff027b82 */ /* 0x000e240000000800 */
[----:B0-----:R-:W-:-:S05]  /*0050*/  IMAD R2, R2, UR4, R3 ;  /* 0x0000000402027c24 */ /* 0x001fca000f8e0203 */
[----:B-1----:R-:W-:-:S13]  /*0060*/  ISETP.GE.AND P0, PT, R2, UR5, PT ;  /* 0x0000000502007c0c */ /* 0x002fda000bf06270 */
[----:B------:R-:W-:Y:S05]  /*0070*/  @P0 EXIT ;  /* 0x000000000000094d */ /* 0x000fea0003800000 */
[----:B------:R-:W0:Y:S01]  /*0080*/  LDCU UR5, c[0x0][0x38c] ;  /* 0x00007180ff0577ac */ /* 0x000e220008000800 */
[----:B------:R-:W-:Y:S01]  /*0090*/  MOV R0, 0xff800000 ;  /* 0xff80000000007802 */ /* 0x000fe20000000f00 */
[----:B------:R-:W1:Y:S01]  /*00a0*/  LDCU.64 UR10, c[0x0][0x358] ;  /* 0x00006b00ff0a77ac */ /* 0x000e620008000a00 */
[----:B0-----:R-:W-:-:S09]  /*00b0*/  UISETP.GE.AND UP0, UPT, UR5, 0x1, UPT ;  /* 0x000000010500788c */ /* 0x001fd2000bf06270 */
[----:B-1----:R-:W-:Y:S05]  /*00c0*/  BRA.U !UP0, `(.L_x_5) ;  /* 0x0000000508747547 */ /* 0x002fea000b800000 */
[----:B------:R-:W-:Y:S02]  /*00d0*/  UISETP.GE.U32.AND UP1, UPT, UR5, 0x10, UPT ;  /* 0x000000100500788c */ /* 0x000fe4000bf26070 */
[----:B------:R-:W-:Y:S01]  /*00e0*/  IMAD R3, R2, UR5, RZ ;  /* 0x0000000502037c24 */ /* 0x000fe2000f8e02ff */
[----:B------:R-:W-:Y:S01]  /*00f0*/  ULOP3.LUT UR8, UR5, 0xf, URZ, 0xc0, !UPT ;  /* 0x0000000f05087892 */ /* 0x000fe2000f8ec0ff */
[----:B------:R-:W-:Y:S01]  /*0100*/  MOV R0, 0xff800000 ;  /* 0xff80000000007802 */ /* 0x000fe20000000f00 */
[----:B------:R-:W-:Y:S02]  /*0110*/  UMOV UR4, URZ ;  /* 0x000000ff00047c82 */ /* 0x000fe40008000000 */
[----:B------:R-:W-:Y:S02]  /*0120*/  UISETP.NE.AND UP0, UPT, UR8, URZ, UPT ;  /* 0x000000ff0800728c */ /* 0x000fe4000bf05270 */
[----:B------:R-:W-:Y:S09]  /*0130*/  BRA.U !UP1, `(.L_x_6) ;  /* 0x0000000109987547 */ /* 0x000ff2000b800000 */
[----:B------:R-:W0:Y:S01]  /*0140*/  LDCU.64 UR6, c[0x0][0x380] ;  /* 0x00007000ff0677ac */ /* 0x000e220008000a00 */
[----:B------:R-:W-:Y:S02]  /*0150*/  MOV R0, 0xff800000 ;  /* 0xff80000000007802 */ /* 0x000fe40000000f00 */
[----:B------:R-:W-:Y:S01]  /*0160*/  MOV R6, R3 ;  /* 0x0000000300067202 */ /* 0x000fe20000000f00 */
[----:B------:R-:W-:-:S04]  /*0170*/  ULOP3.LUT UR4, UR5, 0x7ffffff0, URZ, 0xc0, !UPT ;  /* 0x7ffffff005047892 */ /* 0x000fc8000f8ec0ff */
[----:B------:R-:W-:Y:S02]  /*0180*/  UIADD3 UR9, UPT, UPT, -UR4, URZ, URZ ;  /* 0x000000ff04097290 */ /* 0x000fe4000fffe1ff */
[----:B0-----:R-:W-:-:S04]  /*0190*/  UIADD3 UR5, UP1, UPT, UR6, 0x20, URZ ;  /* 0x0000002006057890 */ /* 0x001fc8000ff3e0ff */
[----:B------:R-:W-:-:S12]  /*01a0*/  UIADD3.X UR6, UPT, UPT, URZ, UR7, URZ, UP1, !UPT ;  /* 0x00000007ff067290 */ /* 0x000fd80008ffe4ff */
.L_x_7:
[----:B------:R-:W-:Y:S02]  /*01b0*/  MOV R4, UR5 ;  /* 0x0000000500047c02 */ /* 0x000fe40008000f00 */
[----:B------:R-:W-:-:S03]  /*01c0*/  MOV R5, UR6 ;  /* 0x0000000600057c02 */ /* 0x000fc60008000f00 */
[----:B------:R-:W-:-:S05]  /*01d0*/  IMAD.WIDE R4, R6, 0x4, R4 ;  /* 0x0000000406047825 */ /* 0x000fca00078e0204 */
[----:B------:R-:W2:Y:S04]  /*01e0*/  LDG.E R7, desc[UR10][R4.64+-0x20] ;  /* 0xffffe00a04077981 */ /* 0x000ea8000c1e1900 */
[----:B------:R-:W2:Y:S04]  /*01f0*/  LDG.E R8, desc[UR10][R4.64+-0x1c] ;  /* 0xffffe40a04087981 */ /* 0x000ea8000c1e1900 */
[----:B------:R-:W3:Y:S04]  /*0200*/  LDG.E R10, desc[UR10][R4.64+-0x18] ;  /* 0xffffe80a040a7981 */ /* 0x000ee8000c1e1900 */
[----:B------:R-:W3:Y:S04]  /*0210*/  LDG.E R9, desc[UR10][R4.64+-0x14] ;  /* 0xffffec0a04097981 */ /* 0x000ee8000c1e1900 */
[----:B------:R-:W4:Y:S04]  /*0220*/  LDG.E R12, desc[UR10][R4.64+-0x10] ;  /* 0xfffff00a040c7981 */ /* 0x000f28000c1e1900 */
[----:B------:R-:W4:Y:S04]  /*0230*/  LDG.E R11, desc[UR10][R4.64+-0xc] ;  /* 0xfffff40a040b7981 */ /* 0x000f28000c1e1900 */
[----:B------:R-:W5:Y:S04]  /*0240*/  LDG.E R14, desc[UR10][R4.64+-0x8] ;  /* 0xfffff80a040e7981 */ /* 0x000f68000c1e1900 */
        /* <DEDUP_REMOVED lines=8> */
[----:B------:R-:W5:Y:S01]  /*02d0*/  LDG.E R21, desc[UR10][R4.64+0x1c] ;  /* 0x00001c0a04157981 */ /* 0x000f62000c1e1900 */
[----:B------:R-:W-:Y:S01]  /*02e0*/  UIADD3 UR9, UPT, UPT, UR9, 0x10, URZ ;  /* 0x0000001009097890 */ /* 0x000fe2000fffe0ff */
[----:B------:R-:W-:-:S03]  /*02f0*/  IADD3 R6, PT, PT, R6, 0x10, RZ ;  /* 0x0000001006067810 */ /* 0x000fc60007ffe0ff */
[----:B------:R-:W-:Y:S01]  /*0300*/  UISETP.NE.AND UP1, UPT, UR9, URZ, UPT ;  /* 0x000000ff0900728c */ /* 0x000fe2000bf25270 */
[----:B--2---:R-:W-:-:S04]  /*0310*/  FMNMX3 R7, R0, R7, R8, !PT ;  /* 0x0000000700077276 */ /* 0x004fc80007800008 */
[----:B---3--:R-:W-:-:S04]  /*0320*/  FMNMX3 R7, R7, R10, R9, !PT ;  /* 0x0000000a07077276 */ /* 0x008fc80007800009 */
[----:B----4-:R-:W-:-:S04]  /*0330*/  FMNMX3 R7, R7, R12, R11, !PT ;  /* 0x0000000c07077276 */ /* 0x010fc8000780000b */
[----:B-----5:R-:W-:-:S04]  /*0340*/  FMNMX3 R7, R7, R14, R13, !PT ;  /* 0x0000000e07077276 */ /* 0x020fc8000780000d */
[----:B------:R-:W-:-:S04]  /*0350*/  FMNMX3 R7, R7, R16, R15, !PT ;  /* 0x0000001007077276 */ /* 0x000fc8000780000f */
[----:B------:R-:W-:-:S04]  /*0360*/  FMNMX3 R7, R7, R18, R17, !PT ;  /* 0x0000001207077276 */ /* 0x000fc80007800011 */
[----:B------:R-:W-:-:S04]  /*0370*/  FMNMX3 R7, R7, R20, R19, !PT ;  /* 0x0000001407077276 */ /* 0x000fc80007800013 */
[----:B------:R-:W-:Y:S01]  /*0380*/  FMNMX3 R0, R7, R22, R21, !PT ;  /* 0x0000001607007276 */ /* 0x000fe20007800015 */
[----:B------:R-:W-:Y:S06]  /*0390*/  BRA.U UP1, `(.L_x_7) ;  /* 0xfffffffd01847547 */ /* 0x000fec000b83ffff */
.L_x_6:
[----:B------:R-:W-:Y:S05]  /*03a0*/  BRA.U !UP0, `(.L_x_5) ;  /* 0x0000000108bc7547 */ /* 0x000fea000b800000 */
[----:B------:R-:W0:Y:S01]  /*03b0*/  LDCU UR5, c[0x0][0x38c] ;  /* 0x00007180ff0577ac */ /* 0x000e220008000800 */
[----:B------:R-:W-:Y:S02]  /*03c0*/  UISETP.GE.U32.AND UP0, UPT, UR8, 0x8, UPT ;  /* 0x000000080800788c */ /* 0x000fe4000bf06070 */
[----:B0-----:R-:W-:-:S04]  /*03d0*/  ULOP3.LUT UR6, UR5, 0x7, URZ, 0xc0, !UPT ;  /* 0x0000000705067892 */ /* 0x001fc8000f8ec0ff */
[----:B------:R-:W-:-:S03]  /*03e0*/  UISETP.NE.AND UP1, UPT, UR6, URZ, UPT ;  /* 0x000000ff0600728c */ /* 0x000fc6000bf25270 */
[----:B------:R-:W-:Y:S08]  /*03f0*/  BRA.U !UP0, `(.L_x_8) ;  /* 0x0000000108407547 */ /* 0x000ff0000b800000 */
[----:B------:R-:W0:Y:S01]  /*0400*/  LDC.64 R4, c[0x0][0x380] ;  /* 0x0000e000ff047b82 */ /* 0x000e220000000a00 */
[----:B------:R-:W-:-:S05]  /*0410*/  IADD3 R7, PT, PT, R3, UR4, RZ ;  /* 0x0000000403077c10 */ /* 0x000fca000fffe0ff */
[----:B0-----:R-:W-:-:S05]  /*0420*/  IMAD.WIDE R4, R7, 0x4, R4 ;  /* 0x0000000407047825 */ /* 0x001fca00078e0204 */
[----:B------:R-:W2:Y:S04]  /*0430*/  LDG.E R7, desc[UR10][R4.64] ;  /* 0x0000000a04077981 */ /* 0x000ea8000c1e1900 */
[----:B------:R-:W2:Y:S04]  /*0440*/  LDG.E R6, desc[UR10][R4.64+0x4] ;  /* 0x0000040a04067981 */ /* 0x000ea8000c1e1900 */
[----:B------:R-:W3:Y:S04]  /*0450*/  LDG.E R9, desc[UR10][R4.64+0x8] ;  /* 0x0000080a04097981 */ /* 0x000ee8000c1e1900 */
[----:B------:R-:W3:Y:S04]  /*0460*/  LDG.E R8, desc[UR10][R4.64+0xc] ;  /* 0x00000c0a04087981 */ /* 0x000ee8000c1e1900 */
[----:B------:R-:W4:Y:S04]  /*0470*/  LDG.E R11, desc[UR10][R4.64+0x10] ;  /* 0x0000100a040b7981 */ /* 0x000f28000c1e1900 */
[----:B------:R-:W4:Y:S04]  /*0480*/  LDG.E R10, desc[UR10][R4.64+0x14] ;  /* 0x0000140a040a7981 */ /* 0x000f28000c1e1900 */
[----:B------:R-:W5:Y:S04]  /*0490*/  LDG.E R13, desc[UR10][R4.64+0x18] ;  /* 0x0000180a040d7981 */ /* 0x000f68000c1e1900 */
[----:B------:R-:W5:Y:S01]  /*04a0*/  LDG.E R12, desc[UR10][R4.64+0x1c] ;  /* 0x00001c0a040c7981 */ /* 0x000f62000c1e1900 */
[----:B------:R-:W-:Y:S01]  /*04b0*/  UIADD3 UR4, UPT, UPT, UR4, 0x8, URZ ;  /* 0x0000000804047890 */ /* 0x000fe2000fffe0ff */
[----:B--2---:R-:W-:-:S04]  /*04c0*/  FMNMX3 R6, R0, R7, R6, !PT ;  /* 0x0000000700067276 */ /* 0x004fc80007800006 */
[----:B---3--:R-:W-:-:S04]  /*04d0*/  FMNMX3 R6, R6, R9, R8, !PT ;  /* 0x0000000906067276 */ /* 0x008fc80007800008 */
[----:B----4-:R-:W-:-:S04]  /*04e0*/  FMNMX3 R6, R6, R11, R10, !PT ;  /* 0x0000000b06067276 */ /* 0x010fc8000780000a */
[----:B-----5:R-:W-:-:S07]  /*04f0*/  FMNMX3 R0, R6, R13, R12, !PT ;  /* 0x0000000d06007276 */ /* 0x020fce000780000c */
.L_x_8:
[----:B------:R-:W-:Y:S05]  /*0500*/  BRA.U !UP1, `(.L_x_5) ;  /* 0x0000000109647547 */ /* 0x000fea000b800000 */
[----:B------:R-:W-:Y:S02]  /*0510*/  UISETP.GE.U32.AND UP0, UPT, UR6, 0x4, UPT ;  /* 0x000000040600788c */ /* 0x000fe4000bf06070 */
[----:B------:R-:W-:-:S04]  /*0520*/  ULOP3.LUT UR5, UR5, 0x3, URZ, 0xc0, !UPT ;  /* 0x0000000305057892 */ /* 0x000fc8000f8ec0ff */
        /* <DEDUP_REMOVED lines=8> */
[----:B------:R-:W3:Y:S01]  /*05b0*/  LDG.E R8, desc[UR10][R4.64+0xc] ;  /* 0x00000c0a04087981 */ /* 0x000ee2000c1e1900 */
[----:B------:R-:W-:Y:S01]  /*05c0*/  UIADD3 UR4, UPT, UPT, UR4, 0x4, URZ ;  /* 0x0000000404047890 */ /* 0x000fe2000fffe0ff */
[----:B--2---:R-:W-:-:S04]  /*05d0*/  FMNMX3 R0, R0, R7, R6, !PT ;  /* 0x0000000700007276 */ /* 0x004fc80007800006 */
[----:B---3--:R-:W-:-:S07]  /*05e0*/  FMNMX3 R0, R0, R9, R8, !PT ;  /* 0x0000000900007276 */ /* 0x008fce0007800008 */
.L_x_9:
[----:B------:R-:W-:Y:S05]  /*05f0*/  BRA.U !UP1, `(.L_x_5) ;  /* 0x0000000109287547 */ /* 0x000fea000b800000 */
[----:B------:R-:W0:Y:S01]  /*0600*/  LDC.64 R6, c[0x0][0x380] ;  /* 0x0000e000ff067b82 */ /* 0x000e220000000a00 */
[----:B------:R-:W-:Y:S01]  /*0610*/  IADD3 R3, PT, PT, R3, UR4, RZ ;  /* 0x0000000403037c10 */ /* 0x000fe2000fffe0ff */
[----:B------:R-:W-:-:S12]  /*0620*/  UIADD3 UR5, UPT, UPT, -UR5, URZ, URZ ;  /* 0x000000ff05057290 */ /* 0x000fd8000fffe1ff */
.L_x_10:
[----:B0-----:R-:W-:-:S06]  /*0630*/  IMAD.WIDE R4, R3, 0x4, R6 ;  /* 0x0000000403047825 */ /* 0x001fcc00078e0206 */
[----:B------:R-:W2:Y:S01]  /*0640*/  LDG.E R5, desc[UR10][R4.64] ;  /* 0x0000000a04057981 */ /* 0x000ea2000c1e1900 */
[----:B------:R-:W-:Y:S01]  /*0650*/  UIADD3 UR5, UPT, UPT, UR5, 0x1, URZ ;  /* 0x0000000105057890 */ /* 0x000fe2000fffe0ff */
[----:B------:R-:W-:-:S03]  /*0660*/  IADD3 R3, PT, PT, R3, 0x1, RZ ;  /* 0x0000000103037810 */ /* 0x000fc60007ffe0ff */
[----:B------:R-:W-:Y:S01]  /*0670*/  UISETP.NE.AND UP0, UPT, UR5, URZ, UPT ;  /* 0x000000ff0500728c */ /* 0x000fe2000bf05270 */
[----:B--2---:R-:W-:-:S08]  /*0680*/  FMNMX R0, R5, R0, !PT ;  /* 0x0000000005007209 */ /* 0x004fd00007800000 */
[----:B------:R-:W-:Y:S05]  /*0690*/  BRA.U UP0, `(.L_x_10) ;  /* 0xfffffffd00e47547 */ /* 0x000fea000b83ffff */
.L_x_5:
[----:B------:R-:W0:Y:S01]  /*06a0*/  LDCU UR5, c[0x0][0x38c] ;  /* 0x00007180ff0577ac */ /* 0x000e220008000800 */
[----:B------:R-:W-:Y:S01]  /*06b0*/  HFMA2 R3, -RZ, RZ, 0, 0 ;  /* 0x00000000ff037431 */ /* 0x000fe200000001ff */
[----:B0-----:R-:W-:-:S09]  /*06c0*/  UISETP.GE.AND UP0, UPT, UR5, 0x1, UPT ;  /* 0x000000010500788c */ /* 0x001fd2000bf06270 */
[----:B------:R-:W-:Y:S05]  /*06d0*/  BRA.U !UP0, `(.L_x_11) ;  /* 0x0000001108d87547 */ /* 0x000fea000b800000 */
[----:B------:R-:W-:Y:S02]  /*06e0*/  UISETP.GE.U32.AND UP1, UPT, UR5, 0x10, UPT ;  /* 0x000000100500788c */ /* 0x000fe4000bf26070 */
[----:B------:R-:W-:Y:S01]  /*06f0*/  IMAD R7, R2, UR5, RZ ;  /* 0x0000000502077c24 */ /* 0x000fe2000f8e02ff */
[----:B------:R-:W-:Y:S01]  /*0700*/  ULOP3.LUT UR8, UR5, 0xf, URZ, 0xc0, !UPT ;  /* 0x0000000f05087892 */ /* 0x000fe2000f8ec0ff */
[----:B------:R-:W-:Y:S01]  /*0710*/  MOV R3, RZ ;  /* 0x000000ff00037202 */ /* 0x000fe20000000f00 */
[----:B------:R-:W-:Y:S02]  /*0720*/  UMOV UR4, URZ ;  /* 0x000000ff00047c82 */ /* 0x000fe40008000000 */
[----:B------:R-:W-:Y:S02]  /*0730*/  UISETP.NE.AND UP0, UPT, UR8, URZ, UPT ;  /* 0x000000ff0800728c */ /* 0x000fe4000bf05270 */
[----:B------:R-:W-:Y:S09]  /*0740*/  BRA.U !UP1, `(.L_x_12) ;  /* 0x0000000909787547 */ /* 0x000ff2000b800000 */
[----:B------:R-:W0:Y:S01]  /*0750*/  LDCU.64 UR6, c[0x0][0x380] ;  /* 0x00007000ff0677ac */ /* 0x000e220008000a00 */
[----:B------:R-:W-:Y:S02]  /*0760*/  MOV R3, RZ ;  /* 0x000000ff00037202 */ /* 0x000fe40000000f00 */
[----:B------:R-:W-:Y:S01]  /*0770*/  MOV R6, R7 ;  /* 0x0000000700067202 */ /* 0x000fe20000000f00 */
[----:B------:R-:W-:-:S04]  /*0780*/  ULOP3.LUT UR4, UR5, 0x7ffffff0, URZ, 0xc0, !UPT ;  /* 0x7ffffff005047892 */ /* 0x000fc8000f8ec0ff */
[----:B------:R-:W-:Y:S02]  /*0790*/  UIADD3 UR5, UPT, UPT, -UR4, URZ, URZ ;  /* 0x000000ff04057290 */ /* 0x000fe4000fffe1ff */
[----:B0-----:R-:W-:-:S04]  /*07a0*/  UIADD3 UR6, UP1, UPT, UR6, 0x20, URZ ;  /* 0x0000002006067890 */ /* 0x001fc8000ff3e0ff */
[----:B------:R-:W-:-:S12]  /*07b0*/  UIADD3.X UR7, UPT, UPT, URZ, UR7, URZ, UP1, !UPT ;  /* 0x00000007ff077290 */ /* 0x000fd80008ffe4ff */
.L_x_13:
[----:B------:R-:W-:Y:S02]  /*07c0*/  MOV R4, UR6 ;  /* 0x0000000600047c02 */ /* 0x000fe40008000f00 */
[----:B------:R-:W-:-:S03]  /*07d0*/  MOV R5, UR7 ;  /* 0x0000000700057c02 */ /* 0x000fc60008000f00 */
[----:B------:R-:W-:-:S05]  /*07e0*/  IMAD.WIDE R4, R6, 0x4, R4 ;  /* 0x0000000406047825 */ /* 0x000fca00078e0204 */
[----:B------:R-:W2:Y:S04]  /*07f0*/  LDG.E R8, desc[UR10][R4.64+-0x20] ;  /* 0xffffe00a04087981 */ /* 0x000ea8000c1e1900 */
[----:B------:R-:W3:Y:S04]  /*0800*/  LDG.E R12, desc[UR10][R4.64+-0x1c] ;  /* 0xffffe40a040c7981 */ /* 0x000ee8000c1e1900 */
        /* <DEDUP_REMOVED lines=14> */
[----:B------:R-:W-:-:S04]  /*08f0*/  UIADD3 UR5, UPT, UPT, UR5, 0x10, URZ ;  /* 0x0000001005057890 */ /* 0x000fc8000fffe0ff */
[----:B------:R-:W-:Y:S01]  /*0900*/  UISETP.NE.AND UP1, UPT, UR5, URZ, UPT ;  /* 0x000000ff0500728c */ /* 0x000fe2000bf25270 */
[----:B------:R-:W-:Y:S01]  /*0910*/  IADD3 R6, PT, PT, R6, 0x10, RZ ;  /* 0x0000001006067810 */ /* 0x000fe20007ffe0ff */
[----:B--2---:R-:W-:-:S04]  /*0920*/  FADD R8, R8, -R0 ;  /* 0x8000000008087221 */ /* 0x004fc80000000000 */
[----:B------:R-:W-:Y:S01]  /*0930*/  FMUL R8, R8, 1.4426950216293334961 ;  /* 0x3fb8aa3b08087820 */ /* 0x000fe20000400000 */
[----:B---3--:R-:W-:-:S04]  /*0940*/  FADD R12, R12, -R0 ;  /* 0x800000000c0c7221 */ /* 0x008fc80000000000 */
[----:B------:R-:W-:Y:S01]  /*0950*/  FMUL R20, R12, 1.4426950216293334961 ;  /* 0x3fb8aa3b0c147820 */ /* 0x000fe20000400000 */
[----:B------:R-:W-:Y:S01]  /*0960*/  FSETP.GEU.AND P2, PT, R8, -126, PT ;  /* 0xc2fc00000800780b */ /* 0x000fe20003f4e000 */
[----:B----4-:R-:W-:-:S03]  /*0970*/  FADD R14, R14, -R0 ;  /* 0x800000000e0e7221 */ /* 0x010fc60000000000 */
[----:B------:R-:W-:Y:S01]  /*0980*/  FSETP.GEU.AND P1, PT, R20, -126, PT ;  /* 0xc2fc00001400780b */ /* 0x000fe20003f2e000 */
[----:B------:R-:W-:Y:S01]  /*0990*/  FMUL R12, R14, 1.4426950216293334961 ;  /* 0x3fb8aa3b0e0c7820 */ /* 0x000fe20000400000 */
[----:B-----5:R-:W-:-:S04]  /*09a0*/  FADD R16, R16, -R0 ;  /* 0x8000000010107221 */ /* 0x020fc80000000000 */
[----:B------:R-:W-:Y:S01]  /*09b0*/  FSETP.GEU.AND P0, PT, R12, -126, PT ;  /* 0xc2fc00000c00780b */ /* 0x000fe20003f0e000 */
[----:B------:R-:W-:Y:S02]  /*09c0*/  FMUL R14, R16, 1.4426950216293334961 ;  /* 0x3fb8aa3b100e7820 */ /* 0x000fe40000400000 */
[----:B------:R-:W-:Y:S01]  /*09d0*/  @!P2 FMUL R8, R8, 0.5 ;  /* 0x3f0000000808a820 */ /* 0x000fe20000400000 */
[--C-:B------:R-:W-:Y:S02]  /*09e0*/  FADD R16, R13, -R0.reuse ;  /* 0x800000000d107221 */ /* 0x100fe40000000000 */
[----:B------:R-:W-:Y:S01]  /*09f0*/  FSETP.GEU.AND P4, PT, R14, -126, PT ;  /* 0xc2fc00000e00780b */ /* 0x000fe20003f8e000 */
[----:B------:R-:W-:Y:S01]  /*0a00*/  @!P1 FMUL R20, R20, 0.5 ;  /* 0x3f00000014149820 */ /* 0x000fe20000400000 */
[----:B------:R-:W-:Y:S01]  /*0a10*/  FADD R22, R17, -R0 ;  /* 0x8000000011167221 */ /* 0x000fe20000000000 */
[----:B------:R-:W0:Y:S01]  /*0a20*/  MUFU.EX2 R8, R8 ;  /* 0x0000000800087308 */ /* 0x000e220000000800 */
[----:B------:R-:W-:-:S03]  /*0a30*/  FMUL R16, R16, 1.4426950216293334961 ;  /* 0x3fb8aa3b10107820 */ /* 0x000fc60000400000 */
[----:B------:R-:W-:-:S04]  /*0a40*/  @!P0 FMUL R12, R12, 0.5 ;  /* 0x3f0000000c0c8820 */ /* 0x000fc80000400000 */
[----:B------:R1:W2:Y:S01]  /*0a50*/  MUFU.EX2 R13, R20 ;  /* 0x00000014000d7308 */ /* 0x0002a20000000800 */
[--C-:B------:R-:W-:Y:S01]  /*0a60*/  FADD R18, R15, -R0.reuse ;  /* 0x800000000f127221 */ /* 0x100fe20000000000 */
[----:B------:R-:W-:Y:S01]  /*0a70*/  FSETP.GEU.AND P6, PT, R16, -126, PT ;  /* 0xc2fc00001000780b */ /* 0x000fe20003fce000 */
[----:B------:R-:W-:Y:S01]  /*0a80*/  @!P4 FMUL R14, R14, 0.5 ;  /* 0x3f0000000e0ec820 */ /* 0x000fe20000400000 */
[----:B-1----:R-:W-:Y:S01]  /*0a90*/  FMUL R20, R22, 1.4426950216293334961 ;  /* 0x3fb8aa3b16147820 */ /* 0x002fe20000400000 */
[----:B------:R-:W-:-:S03]  /*0aa0*/  FADD R22, R21, -R0 ;  /* 0x8000000015167221 */ /* 0x000fc60000000000 */
[----:B------:R1:W3:Y:S01]  /*0ab0*/  MUFU.EX2 R15, R12 ;  /* 0x0000000c000f7308 */ /* 0x0002e20000000800 */
[----:B------:R-:W-:Y:S01]  /*0ac0*/  FMUL R18, R18, 1.4426950216293334961 ;  /* 0x3fb8aa3b12127820 */ /* 0x000fe20000400000 */
[----:B0-----:R-:W-:Y:S01]  /*0ad0*/  @!P2 FMUL R8, R8, R8 ;  /* 0x000000080808a220 */ /* 0x001fe20000400000 */
[----:B-1----:R-:W-:Y:S01]  /*0ae0*/  FMUL R12, R22, 1.4426950216293334961 ;  /* 0x3fb8aa3b160c7820 */ /* 0x002fe20000400000 */
[----:B------:R-:W-:-:S04]  /*0af0*/  FADD R22, R25, -R0 ;  /* 0x8000000019167221 */ /* 0x000fc80000000000 */
[----:B------:R0:W1:Y:S01]  /*0b00*/  MUFU.EX2 R17, R14 ;  /* 0x0000000e00117308 */ /* 0x0000620000000800 */
[----:B------:R-:W-:Y:S01]  /*0b10*/  FSETP.GEU.AND P5, PT, R18, -126, PT ;  /* 0xc2fc00001200780b */ /* 0x000fe20003fae000 */
[----:B--2---:R-:W-:Y:S01]  /*0b20*/  @!P1 FMUL R13, R13, R13 ;  /* 0x0000000d0d0d9220 */ /* 0x004fe20000400000 */
[----:B------:R-:W-:Y:S02]  /*0b30*/  FSETP.GEU.AND P3, PT, R20, -126, PT ;  /* 0xc2fc00001400780b */ /* 0x000fe40003f6e000 */
[----:B------:R-:W-:Y:S01]  /*0b40*/  FSETP.GEU.AND P2, PT, R12, -126, PT ;  /* 0xc2fc00000c00780b */ /* 0x000fe20003f4e000 */
[----:B0-----:R-:W-:Y:S01]  /*0b50*/  FMUL R14, R22, 1.4426950216293334961 ;  /* 0x3fb8aa3b160e7820 */ /* 0x001fe20000400000 */
[----:B------:R-:W-:Y:S01]  /*0b60*/  @!P6 FMUL R16, R16, 0.5 ;  /* 0x3f0000001010e820 */ /* 0x000fe20000400000 */
[----:B------:R-:W-:-:S03]  /*0b70*/  FADD R22, R10, -R0 ;  /* 0x800000000a167221 */ /* 0x000fc60000000000 */
[----:B------:R-:W-:Y:S01]  /*0b80*/  FSETP.GEU.AND P1, PT, R14, -126, PT ;  /* 0xc2fc00000e00780b */ /* 0x000fe20003f2e000 */
[----:B------:R0:W-:Y:S02]  /*0b90*/  MUFU.EX2 R21, R16 ;  /* 0x0000001000157308 */ /* 0x0001e40000000800 */
[----:B------:R-:W-:Y:S01]  /*0ba0*/  @!P5 FMUL R18, R18, 0.5 ;  /* 0x3f0000001212d820 */ /* 0x000fe20000400000 */
[----:B---3--:R-:W-:Y:S01]  /*0bb0*/  @!P0 FMUL R15, R15, R15 ;  /* 0x0000000f0f0f8220 */ /* 0x008fe20000400000 */
[----:B------:R-:W-:Y:S02]  /*0bc0*/  @!P3 FMUL R20, R20, 0.5 ;  /* 0x3f0000001414b820 */ /* 0x000fe40000400000 */
[----:B------:R-:W-:Y:S01]  /*0bd0*/  @!P2 FMUL R12, R12, 0.5 ;  /* 0x3f0000000c0ca820 */ /* 0x000fe20000400000 */
[----:B0-----:R-:W-:Y:S01]  /*0be0*/  FMUL R16, R22, 1.4426950216293334961 ;  /* 0x3fb8aa3b16107820 */ /* 0x001fe20000400000 */
[----:B------:R-:W-:Y:S01]  /*0bf0*/  FADD R22, R29, -R0 ;  /* 0x800000001d167221 */ /* 0x000fe20000000000 */
[----:B------:R0:W-:Y:S03]  /*0c00*/  MUFU.EX2 R25, R18 ;  /* 0x0000001200197308 */ /* 0x0001e60000000800 */
[----:B------:R-:W-:Y:S01]  /*0c10*/  @!P1 FMUL R14, R14, 0.5 ;  /* 0x3f0000000e0e9820 */ /* 0x000fe20000400000 */
[----:B------:R-:W-:-:S04]  /*0c20*/  FSETP.GEU.AND P0, PT, R16, -126, PT ;  /* 0xc2fc00001000780b */ /* 0x000fc80003f0e000 */
[----:B------:R-:W2:Y:S01]  /*0c30*/  MUFU.EX2 R10, R20 ;  /* 0x00000014000a7308 */ /* 0x000ea20000000800 */
[----:B0-----:R-:W-:Y:S01]  /*0c40*/  FMUL R18, R22, 1.4426950216293334961 ;  /* 0x3fb8aa3b16127820 */ /* 0x001fe20000400000 */
[----:B------:R-:W-:-:S06]  /*0c50*/  FADD R22, R27, -R0 ;  /* 0x800000001b167221 */ /* 0x000fcc0000000000 */
[----:B------:R0:W3:Y:S01]  /*0c60*/  MUFU.EX2 R29, R12 ;  /* 0x0000000c001d7308 */ /* 0x0000e20000000800 */
[----:B------:R-:W-:-:S07]  /*0c70*/  @!P0 FMUL R16, R16, 0.5 ;  /* 0x3f00000010108820 */ /* 0x000fce0000400000 */
[----:B------:R4:W5:Y:S01]  /*0c80*/  MUFU.EX2 R27, R14 ;  /* 0x0000000e001b7308 */ /* 0x0009620000000800 */
[--C-:B0-----:R-:W-:Y:S01]  /*0c90*/  FADD R12, R19, -R0.reuse ;  /* 0x80000000130c7221 */ /* 0x101fe20000000000 */
[----:B------:R-:W-:Y:S01]  /*0ca0*/  FMUL R20, R22, 1.4426950216293334961 ;  /* 0x3fb8aa3b16147820 */ /* 0x000fe20000400000 */
[--C-:B------:R-:W-:Y:S01]  /*0cb0*/  FADD R22, R23, -R0.reuse ;  /* 0x8000000017167221 */ /* 0x100fe20000000000 */
[--C-:B------:R-:W-:Y:S01]  /*0cc0*/  FADD R24, R11, -R0.reuse ;  /* 0x800000000b187221 */ /* 0x100fe20000000000 */
[----:B------:R-:W-:Y:S01]  /*0cd0*/  FMUL R12, R12, 1.4426950216293334961 ;  /* 0x3fb8aa3b0c0c7820 */ /* 0x000fe20000400000 */
[----:B----4-:R-:W-:Y:S02]  /*0ce0*/  FADD R14, R9, -R0 ;  /* 0x80000000090e7221 */ /* 0x010fe40000000000 */
[----:B------:R0:W4:Y:S01]  /*0cf0*/  MUFU.EX2 R23, R16 ;  /* 0x0000001000177308 */ /* 0x0001220000000800 */
[----:B------:R-:W-:Y:S01]  /*0d00*/  FMUL R22, R22, 1.4426950216293334961 ;  /* 0x3fb8aa3b16167820 */ /* 0x000fe20000400000 */
[----:B------:R-:W-:Y:S01]  /*0d10*/  FMUL R14, R14, 1.4426950216293334961 ;  /* 0x3fb8aa3b0e0e7820 */ /* 0x000fe20000400000 */
[----:B-1----:R-:W-:Y:S01]  /*0d20*/  @!P4 FMUL R17, R17, R17 ;  /* 0x000000111111c220 */ /* 0x002fe20000400000 */
[----:B--2---:R-:W-:Y:S01]  /*0d30*/  @!P3 FMUL R10, R10, R10 ;  /* 0x0000000a0a0ab220 */ /* 0x004fe20000400000 */
[----:B---3--:R-:W-:Y:S01]  /*0d40*/  @!P2 FMUL R29, R29, R29 ;  /* 0x0000001d1d1da220 */ /* 0x008fe20000400000 */
[----:B0-----:R-:W-:Y:S01]  /*0d50*/  FADD R16, R8, R3 ;  /* 0x0000000308107221 */ /* 0x001fe20000000000 */
[----:B------:R-:W-:Y:S01]  /*0d60*/  FMUL R3, R24, 1.4426950216293334961 ;  /* 0x3fb8aa3b18037820 */ /* 0x000fe20000400000 */
[----:B------:R-:W-:Y:S01]  /*0d70*/  FSETP.GEU.AND P4, PT, R18, -126, PT ;  /* 0xc2fc00001200780b */ /* 0x000fe20003f8e000 */
[----:B------:R-:W-:Y:S01]  /*0d80*/  @!P6 FMUL R21, R21, R21 ;  /* 0x000000151515e220 */ /* 0x000fe20000400000 */
[----:B------:R-:W-:Y:S01]  /*0d90*/  FSETP.GEU.AND P3, PT, R12, -126, PT ;  /* 0xc2fc00000c00780b */ /* 0x000fe20003f6e000 */
[----:B------:R-:W-:Y:S01]  /*0da0*/  @!P5 FMUL R25, R25, R25 ;  /* 0x000000191919d220 */ /* 0x000fe20000400000 */
[----:B------:R-:W-:Y:S01]  /*0db0*/  FSETP.GEU.AND P2, PT, R14, -126, PT ;  /* 0xc2fc00000e00780b */ /* 0x000fe20003f4e000 */
[----:B-----5:R-:W-:Y:S01]  /*0dc0*/  @!P1 FMUL R27, R27, R27 ;  /* 0x0000001b1b1b9220 */ /* 0x020fe20000400000 */
[----:B------:R-:W-:-:S02]  /*0dd0*/  FSETP.GEU.AND P6, PT, R20, -126, PT ;  /* 0xc2fc00001400780b */ /* 0x000fc40003fce000 */
[----:B------:R-:W-:Y:S02]  /*0de0*/  FSETP.GEU.AND P5, PT, R22, -126, PT ;  /* 0xc2fc00001600780b */ /* 0x000fe40003fae000 */
[----:B------:R-:W-:Y:S01]  /*0df0*/  FSETP.GEU.AND P1, PT, R3, -126, PT ;  /* 0xc2fc00000300780b */ /* 0x000fe20003f2e000 */
[----:B------:R-:W-:-:S04]  /*0e00*/  FADD R16, R16, R13 ;  /* 0x0000000d10107221 */ /* 0x000fc80000000000 */
[----:B------:R-:W-:Y:S01]  /*0e10*/  FADD R16, R16, R15 ;  /* 0x0000000f10107221 */ /* 0x000fe20000000000 */
[----:B------:R-:W-:Y:S01]  /*0e20*/  @!P4 FMUL R18, R18, 0.5 ;  /* 0x3f0000001212c820 */ /* 0x000fe20000400000 */
[----:B------:R-:W-:Y:S01]  /*0e30*/  @!P3 FMUL R12, R12, 0.5 ;  /* 0x3f0000000c0cb820 */ /* 0x000fe20000400000 */
[----:B------:R-:W-:Y:S01]  /*0e40*/  @!P2 FMUL R14, R14, 0.5 ;  /* 0x3f0000000e0ea820 */ /* 0x000fe20000400000 */
[----:B------:R-:W-:Y:S01]  /*0e50*/  FADD R16, R16, R17 ;  /* 0x0000001110107221 */ /* 0x000fe20000000000 */
[----:B------:R-:W-:Y:S01]  /*0e60*/  @!P6 FMUL R20, R20, 0.5 ;  /* 0x3f0000001414e820 */ /* 0x000fe20000400000 */
[----:B------:R-:W-:Y:S02]  /*0e70*/  @!P5 FMUL R22, R22, 0.5 ;  /* 0x3f0000001616d820 */ /* 0x000fe40000400000 */
[----:B------:R-:W-:Y:S01]  /*0e80*/  @!P1 FMUL R3, R3, 0.5 ;  /* 0x3f00000003039820 */ /* 0x000fe20000400000 */
[----:B------:R-:W-:Y:S01]  /*0e90*/  FADD R16, R16, R21 ;  /* 0x0000001510107221 */ /* 0x000fe20000000000 */
[----:B------:R-:W0:Y:S03]  /*0ea0*/  MUFU.EX2 R19, R18 ;  /* 0x0000001200137308 */ /* 0x000e260000000800 */
[----:B------:R-:W-:-:S05]  /*0eb0*/  FADD R16, R16, R25 ;  /* 0x0000001910107221 */ /* 0x000fca0000000000 */
[----:B------:R-:W1:Y:S01]  /*0ec0*/  MUFU.EX2 R9, R20 ;  /* 0x0000001400097308 */ /* 0x000e620000000800 */
[----:B------:R-:W-:-:S07]  /*0ed0*/  FADD R16, R16, R10 ;  /* 0x0000000a10107221 */ /* 0x000fce0000000000 */
[----:B------:R-:W2:Y:S08]  /*0ee0*/  MUFU.EX2 R11, R22 ;  /* 0x00000016000b7308 */ /* 0x000eb00000000800 */
[----:B------:R-:W3:Y:S08]  /*0ef0*/  MUFU.EX2 R12, R12 ;  /* 0x0000000c000c7308 */ /* 0x000ef00000000800 */
[----:B------:R-:W5:Y:S08]  /*0f00*/  MUFU.EX2 R14, R14 ;  /* 0x0000000e000e7308 */ /* 0x000f700000000800 */
[----:B------:R-:W5:Y:S01]  /*0f10*/  MUFU.EX2 R18, R3 ;  /* 0x0000000300127308 */ /* 0x000f620000000800 */
[----:B------:R-:W-:Y:S01]  /*0f20*/  FADD R16, R16, R29 ;  /* 0x0000001d10107221 */ /* 0x000fe20000000000 */
[----:B----4-:R-:W-:-:S03]  /*0f30*/  @!P0 FMUL R23, R23, R23 ;  /* 0x0000001717178220 */ /* 0x010fc60000400000 */
[----:B------:R-:W-:Y:S01]  /*0f40*/  FADD R16, R16, R27 ;  /* 0x0000001b10107221 */ /* 0x000fe20000000000 */
[----:B0-----:R-:W-:Y:S01]  /*0f50*/  @!P4 FMUL R19, R19, R19 ;  /* 0x000000131313c220 */ /* 0x001fe20000400000 */
[----:B-1----:R-:W-:Y:S01]  /*0f60*/  @!P6 FMUL R9, R9, R9 ;  /* 0x000000090909e220 */ /* 0x002fe20000400000 */
[----:B--2---:R-:W-:Y:S01]  /*0f70*/  @!P5 FMUL R11, R11, R11 ;  /* 0x0000000b0b0bd220 */ /* 0x004fe20000400000 */
[----:B---3--:R-:W-:Y:S01]  /*0f80*/  @!P3 FMUL R12, R12, R12 ;  /* 0x0000000c0c0cb220 */ /* 0x008fe20000400000 */
[----:B-----5:R-:W-:Y:S01]  /*0f90*/  @!P2 FMUL R14, R14, R14 ;  /* 0x0000000e0e0ea220 */ /* 0x020fe20000400000 */
[----:B------:R-:W-:Y:S01]  /*0fa0*/  FADD R16, R16, R23 ;  /* 0x0000001710107221 */ /* 0x000fe20000000000 */
[----:B------:R0:W-:Y:S01]  /*0fb0*/  STG.E desc[UR10][R4.64+-0x20], R8 ;  /* 0xffffe00804007986 */ /* 0x0001e2000c10190a */
[----:B------:R-:W-:-:S03]  /*0fc0*/  @!P1 FMUL R18, R18, R18 ;  /* 0x0000001212129220 */ /* 0x000fc60000400000 */
[----:B------:R0:W-:Y:S01]  /*0fd0*/  STG.E desc[UR10][R4.64+-0x1c], R13 ;  /* 0xffffe40d04007986 */ /* 0x0001e2000c10190a */
[----:B------:R-:W-:-:S03]  /*0fe0*/  FADD R16, R16, R19 ;  /* 0x0000001310107221 */ /* 0x000fc60000000000 */
[----:B------:R0:W-:Y:S04]  /*0ff0*/  STG.E desc[UR10][R4.64+-0x18], R15 ;  /* 0xffffe80f04007986 */ /* 0x0001e8000c10190a */
        /* <DEDUP_REMOVED lines=12> */
[----:B------:R0:W-:Y:S01]  /*10c0*/  STG.E desc[UR10][R4.64+0x1c], R18 ;  /* 0x00001c1204007986 */ /* 0x0001e2000c10190a */
[----:B------:R-:W-:-:S04]  /*10d0*/  FADD R16, R16, R9 ;  /* 0x0000000910107221 */ /* 0x000fc80000000000 */
[----:B------:R-:W-:-:S04]  /*10e0*/  FADD R3, R16, R11 ;  /* 0x0000000b10037221 */ /* 0x000fc80000000000 */
[----:B------:R-:W-:-:S04]  /*10f0*/  FADD R3, R3, R12 ;  /* 0x0000000c03037221 */ /* 0x000fc80000000000 */
[----:B------:R-:W-:-:S04]  /*1100*/  FADD R3, R3, R14 ;  /* 0x0000000e03037221 */ /* 0x000fc80000000000 */
[----:B------:R-:W-:Y:S01]  /*1110*/  FADD R3, R3, R18 ;  /* 0x0000001203037221 */ /* 0x000fe20000000000 */
[----:B0-----:R-:W-:Y:S06]  /*1120*/  BRA.U UP1, `(.L_x_13) ;  /* 0xfffffff501a47547 */ /* 0x001fec000b83ffff */
.L_x_12:
        /* <DEDUP_REMOVED lines=10> */
[----:B------:R-:W3:Y:S04]  /*11d0*/  LDG.E R13, desc[UR10][R4.64+0x4] ;  /* 0x0000040a040d7981 */ /* 0x000ee8000c1e1900 */
[----:B------:R-:W4:Y:S04]  /*11e0*/  LDG.E R15, desc[UR10][R4.64+0x8] ;  /* 0x0000080a040f7981 */ /* 0x000f28000c1e1900 */
[----:B------:R-:W5:Y:S04]  /*11f0*/  LDG.E R17, desc[UR10][R4.64+0xc] ;  /* 0x00000c0a04117981 */ /* 0x000f68000c1e1900 */
[----:B------:R-:W5:Y:S04]  /*1200*/  LDG.E R19, desc[UR10][R4.64+0x10] ;  /* 0x0000100a04137981 */ /* 0x000f68000c1e1900 */
[----:B------:R-:W5:Y:S04]  /*1210*/  LDG.E R21, desc[UR10][R4.64+0x14] ;  /* 0x0000140a04157981 */ /* 0x000f68000c1e1900 */
[----:B------:R-:W5:Y:S04]  /*1220*/  LDG.E R23, desc[UR10][R4.64+0x18] ;  /* 0x0000180a04177981 */ /* 0x000f68000c1e1900 */
[----:B------:R-:W5:Y:S01]  /*1230*/  LDG.E R9, desc[UR10][R4.64+0x1c] ;  /* 0x00001c0a04097981 */ /* 0x000f62000c1e1900 */
[----:B------:R-:W-:Y:S01]  /*1240*/  UIADD3 UR4, UPT, UPT, UR4, 0x8, URZ ;  /* 0x0000000804047890 */ /* 0x000fe2000fffe0ff */
[----:B--2---:R-:W-:-:S04]  /*1250*/  FADD R11, R11, -R0 ;  /* 0x800000000b0b7221 */ /* 0x004fc80000000000 */
[----:B------:R-:W-:Y:S01]  /*1260*/  FMUL R6, R11, 1.4426950216293334961 ;  /* 0x3fb8aa3b0b067820 */ /* 0x000fe20000400000 */
[--C-:B---3--:R-:W-:Y:S01]  /*1270*/  FADD R13, R13, -R0.reuse ;  /* 0x800000000d0d7221 */ /* 0x108fe20000000000 */
[----:B----4-:R-:W-:-:S03]  /*1280*/  FADD R15, R15, -R0 ;  /* 0x800000000f0f7221 */ /* 0x010fc60000000000 */
[----:B------:R-:W-:Y:S01]  /*1290*/  FSETP.GEU.AND P6, PT, R6, -126, PT ;  /* 0xc2fc00000600780b */ /* 0x000fe20003fce000 */
[----:B------:R-:W-:Y:S01]  /*12a0*/  FMUL R13, R13, 1.4426950216293334961 ;  /* 0x3fb8aa3b0d0d7820 */ /* 0x000fe20000400000 */
[----:B-----5:R-:W-:Y:S01]  /*12b0*/  FADD R17, R17, -R0 ;  /* 0x8000000011117221 */ /* 0x020fe20000000000 */
[----:B------:R-:W-:-:S03]  /*12c0*/  FMUL R15, R15, 1.4426950216293334961 ;  /* 0x3fb8aa3b0f0f7820 */ /* 0x000fc60000400000 */
[----:B------:R-:W-:Y:S01]  /*12d0*/  FSETP.GEU.AND P5, PT, R13, -126, PT ;  /* 0xc2fc00000d00780b */ /* 0x000fe20003fae000 */
[--C-:B------:R-:W-:Y:S01]  /*12e0*/  FADD R19, R19, -R0.reuse ;  /* 0x8000000013137221 */ /* 0x100fe20000000000 */
[----:B------:R-:W-:Y:S01]  /*12f0*/  FMUL R17, R17, 1.4426950216293334961 ;  /* 0x3fb8aa3b11117820 */ /* 0x000fe20000400000 */
[----:B------:R-:W-:Y:S01]  /*1300*/  FSETP.GEU.AND P4, PT, R15, -126, PT ;  /* 0xc2fc00000f00780b */ /* 0x000fe20003f8e000 */
[--C-:B------:R-:W-:Y:S01]  /*1310*/  FADD R21, R21, -R0.reuse ;  /* 0x8000000015157221 */ /* 0x100fe20000000000 */
[----:B------:R-:W-:Y:S02]  /*1320*/  FMUL R19, R19, 1.4426950216293334961 ;  /* 0x3fb8aa3b13137820 */ /* 0x000fe40000400000 */
[----:B------:R-:W-:Y:S01]  /*1330*/  @!P6 FMUL R6, R6, 0.5 ;  /* 0x3f0000000606e820 */ /* 0x000fe20000400000 */
[----:B------:R-:W-:Y:S01]  /*1340*/  FSETP.GEU.AND P3, PT, R17, -126, PT ;  /* 0xc2fc00001100780b */ /* 0x000fe20003f6e000 */
[----:B------:R-:W-:Y:S01]  /*1350*/  FADD R23, R23, -R0 ;  /* 0x8000000017177221 */ /* 0x000fe20000000000 */
[----:B------:R-:W-:Y:S01]  /*1360*/  FMUL R21, R21, 1.4426950216293334961 ;  /* 0x3fb8aa3b15157820 */ /* 0x000fe20000400000 */
[----:B------:R-:W-:-:S02]  /*1370*/  FSETP.GEU.AND P2, PT, R19, -126, PT ;  /* 0xc2fc00001300780b */ /* 0x000fc40003f4e000 */
[----:B------:R-:W0:Y:S01]  /*1380*/  MUFU.EX2 R6, R6 ;  /* 0x0000000600067308 */ /* 0x000e220000000800 */
[----:B------:R-:W-:Y:S01]  /*1390*/  FADD R9, R9, -R0 ;  /* 0x8000000009097221 */ /* 0x000fe20000000000 */
[----:B------:R-:W-:Y:S01]  /*13a0*/  FMUL R23, R23, 1.4426950216293334961 ;  /* 0x3fb8aa3b17177820 */ /* 0x000fe20000400000 */
[----:B------:R-:W-:Y:S01]  /*13b0*/  FSETP.GEU.AND P1, PT, R21, -126, PT ;  /* 0xc2fc00001500780b */ /* 0x000fe20003f2e000 */
[----:B------:R-:W-:Y:S01]  /*13c0*/  @!P5 FMUL R13, R13, 0.5 ;  /* 0x3f0000000d0dd820 */ /* 0x000fe20000400000 */
[----:B------:R-:W-:Y:S01]  /*13d0*/  FMUL R9, R9, 1.4426950216293334961 ;  /* 0x3fb8aa3b09097820 */ /* 0x000fe20000400000 */
[----:B------:R-:W-:Y:S01]  /*13e0*/  @!P4 FMUL R15, R15, 0.5 ;  /* 0x3f0000000f0fc820 */ /* 0x000fe20000400000 */
[----:B------:R-:W-:Y:S01]  /*13f0*/  FSETP.GEU.AND P0, PT, R23, -126, PT ;  /* 0xc2fc00001700780b */ /* 0x000fe20003f0e000 */
[----:B------:R-:W-:Y:S02]  /*1400*/  @!P3 FMUL R17, R17, 0.5 ;  /* 0x3f0000001111b820 */ /* 0x000fe40000400000 */
[----:B------:R-:W1:Y:S01]  /*1410*/  MUFU.EX2 R13, R13 ;  /* 0x0000000d000d7308 */ /* 0x000e620000000800 */
[----:B------:R-:W-:-:S05]  /*1420*/  @!P2 FMUL R19, R19, 0.5 ;  /* 0x3f0000001313a820 */ /* 0x000fca0000400000 */
[----:B------:R-:W-:Y:S01]  /*1430*/  @!P1 FMUL R21, R21, 0.5 ;  /* 0x3f00000015159820 */ /* 0x000fe20000400000 */
[----:B0-----:R-:W-:Y:S01]  /*1440*/  @!P6 FMUL R6, R6, R6 ;  /* 0x000000060606e220 */ /* 0x001fe20000400000 */
[----:B------:R-:W-:Y:S01]  /*1450*/  FSETP.GEU.AND P6, PT, R9, -126, PT ;  /* 0xc2fc00000900780b */ /* 0x000fe20003fce000 */
[----:B------:R-:W0:Y:S01]  /*1460*/  MUFU.EX2 R15, R15 ;  /* 0x0000000f000f7308 */ /* 0x000e220000000800 */
[----:B------:R-:W-:Y:S01]  /*1470*/  @!P0 FMUL R23, R23, 0.5 ;  /* 0x3f00000017178820 */ /* 0x000fe20000400000 */
[----:B------:R-:W-:Y:S01]  /*1480*/  FADD R3, R3, R6 ;  /* 0x0000000603037221 */ /* 0x000fe20000000000 */
[----:B------:R2:W-:Y:S05]  /*1490*/  STG.E desc[UR10][R4.64], R6 ;  /* 0x0000000604007986 */ /* 0x0005ea000c10190a */
[----:B------:R-:W3:Y:S01]  /*14a0*/  MUFU.EX2 R17, R17 ;  /* 0x0000001100117308 */ /* 0x000ee20000000800 */
[----:B-1----:R-:W-:-:S03]  /*14b0*/  @!P5 FMUL R13, R13, R13 ;  /* 0x0000000d0d0dd220 */ /* 0x002fc60000400000 */
[----:B------:R-:W-:Y:S01]  /*14c0*/  @!P6 FMUL R9, R9, 0.5 ;  /* 0x3f0000000909e820 */ /* 0x000fe20000400000 */
[----:B------:R-:W-:Y:S01]  /*14d0*/  FADD R3, R3, R13 ;  /* 0x0000000d03037221 */ /* 0x000fe20000000000 */
[----:B------:R2:W-:Y:S02]  /*14e0*/  STG.E desc[UR10][R4.64+0x4], R13 ;  /* 0x0000040d04007986 */ /* 0x0005e4000c10190a */
[----:B------:R-:W1:Y:S01]  /*14f0*/  MUFU.EX2 R19, R19 ;  /* 0x0000001300137308 */ /* 0x000e620000000800 */
[----:B0-----:R-:W-:-:S04]  /*1500*/  @!P4 FMUL R15, R15, R15 ;  /* 0x0000000f0f0fc220 */ /* 0x001fc80000400000 */
[----:B------:R-:W-:Y:S01]  /*1510*/  FADD R3, R3, R15 ;  /* 0x0000000f03037221 */ /* 0x000fe20000000000 */
[----:B------:R2:W-:Y:S02]  /*1520*/  STG.E desc[UR10][R4.64+0x8], R15 ;  /* 0x0000080f04007986 */ /* 0x0005e4000c10190a */
[----:B------:R-:W0:Y:S01]  /*1530*/  MUFU.EX2 R21, R21 ;  /* 0x0000001500157308 */ /* 0x000e220000000800 */
[----:B---3--:R-:W-:-:S04]  /*1540*/  @!P3 FMUL R17, R17, R17 ;  /* 0x000000111111b220 */ /* 0x008fc80000400000 */
[----:B------:R-:W-:Y:S01]  /*1550*/  FADD R3, R3, R17 ;  /* 0x0000001103037221 */ /* 0x000fe20000000000 */
[----:B------:R2:W-:Y:S02]  /*1560*/  STG.E desc[UR10][R4.64+0xc], R17 ;  /* 0x00000c1104007986 */ /* 0x0005e4000c10190a */
[----:B------:R-:W3:Y:S01]  /*1570*/  MUFU.EX2 R23, R23 ;  /* 0x0000001700177308 */ /* 0x000ee20000000800 */
[----:B-1----:R-:W-:-:S04]  /*1580*/  @!P2 FMUL R19, R19, R19 ;  /* 0x000000131313a220 */ /* 0x002fc80000400000 */
[----:B------:R-:W-:Y:S01]  /*1590*/  FADD R3, R3, R19 ;  /* 0x0000001303037221 */ /* 0x000fe20000000000 */
[----:B------:R2:W-:Y:S02]  /*15a0*/  STG.E desc[UR10][R4.64+0x10], R19 ;  /* 0x0000101304007986 */ /* 0x0005e4000c10190a */
[----:B------:R-:W1:Y:S01]  /*15b0*/  MUFU.EX2 R9, R9 ;  /* 0x0000000900097308 */ /* 0x000e620000000800 */
[----:B0-----:R-:W-:-:S04]  /*15c0*/  @!P1 FMUL R21, R21, R21 ;  /* 0x0000001515159220 */ /* 0x001fc80000400000 */
[----:B------:R-:W-:Y:S01]  /*15d0*/  FADD R3, R3, R21 ;  /* 0x0000001503037221 */ /* 0x000fe20000000000 */
[----:B------:R2:W-:Y:S01]  /*15e0*/  STG.E desc[UR10][R4.64+0x14], R21 ;  /* 0x0000141504007986 */ /* 0x0005e2000c10190a */
[----:B---3--:R-:W-:-:S04]  /*15f0*/  @!P0 FMUL R23, R23, R23 ;  /* 0x0000001717178220 */ /* 0x008fc80000400000 */
[----:B------:R-:W-:Y:S01]  /*1600*/  FADD R3, R3, R23 ;  /* 0x0000001703037221 */ /* 0x000fe20000000000 */
[----:B------:R2:W-:Y:S01]  /*1610*/  STG.E desc[UR10][R4.64+0x18], R23 ;  /* 0x0000181704007986 */ /* 0x0005e2000c10190a */
[----:B-1----:R-:W-:-:S04]  /*1620*/  @!P6 FMUL R9, R9, R9 ;  /* 0x000000090909e220 */ /* 0x002fc80000400000 */
[----:B------:R-:W-:Y:S01]  /*1630*/  FADD R3, R3, R9 ;  /* 0x0000000903037221 */ /* 0x000fe20000000000 */
[----:B------:R2:W-:Y:S06]  /*1640*/  STG.E desc[UR10][R4.64+0x1c], R9 ;  /* 0x00001c0904007986 */ /* 0x0005ec000c10190a */
.L_x_14:
[----:B------:R-:W-:Y:S05]  /*1650*/  BRA.U !UP1, `(.L_x_11) ;  /* 0x0000000109f87547 */ /* 0x000fea000b800000 */
[----:B------:R-:W-:Y:S02]  /*1660*/  UISETP.GE.U32.AND UP0, UPT, UR6, 0x4, UPT ;  /* 0x000000040600788c */ /* 0x000fe4000bf06070 */
[----:B------:R-:W-:-:S04]  /*1670*/  ULOP3.LUT UR5, UR5, 0x3, URZ, 0xc0, !UPT ;  /* 0x0000000305057892 */ /* 0x000fc8000f8ec0ff */
[----:B------:R-:W-:-:S03]  /*1680*/  UISETP.NE.AND UP1, UPT, UR5, URZ, UPT ;  /* 0x000000ff0500728c */ /* 0x000fc6000bf25270 */
[----:B------:R-:W-:Y:S08]  /*1690*/  BRA.U !UP0, `(.L_x_15) ;  /* 0x0000000108a07547 */ /* 0x000ff0000b800000 */
[----:B--2---:R-:W0:Y:S01]  /*16a0*/  LDC.64 R4, c[0x0][0x380] ;  /* 0x0000e000ff047b82 */ /* 0x004e220000000a00 */
[----:B------:R-:W-:-:S05]  /*16b0*/  IADD3 R9, PT, PT, R7, UR4, RZ ;  /* 0x0000000407097c10 */ /* 0x000fca000fffe0ff */
[----:B0-----:R-:W-:-:S05]  /*16c0*/  IMAD.WIDE R4, R9, 0x4, R4 ;  /* 0x0000000409047825 */ /* 0x001fca00078e0204 */
[----:B------:R-:W2:Y:S04]  /*16d0*/  LDG.E R9, desc[UR10][R4.64] ;  /* 0x0000000a04097981 */ /* 0x000ea8000c1e1900 */
[----:B------:R-:W3:Y:S04]  /*16e0*/  LDG.E R11, desc[UR10][R4.64+0x4] ;  /* 0x0000040a040b7981 */ /* 0x000ee8000c1e1900 */
[----:B------:R-:W4:Y:S04]  /*16f0*/  LDG.E R13, desc[UR10][R4.64+0x8] ;  /* 0x0000080a040d7981 */ /* 0x000f28000c1e1900 */
[----:B------:R-:W5:Y:S01]  /*1700*/  LDG.E R15, desc[UR10][R4.64+0xc] ;  /* 0x00000c0a040f7981 */ /* 0x000f62000c1e1900 */
[----:B------:R-:W-:Y:S01]  /*1710*/  UIADD3 UR4, UPT, UPT, UR4, 0x4, URZ ;  /* 0x0000000404047890 */ /* 0x000fe2000fffe0ff */
[--C-:B--2---:R-:W-:Y:S01]  /*1720*/  FADD R9, R9, -R0.reuse ;  /* 0x8000000009097221 */ /* 0x104fe20000000000 */
[----:B---3--:R-:W-:-:S03]  /*1730*/  FADD R11, R11, -R0 ;  /* 0x800000000b0b7221 */ /* 0x008fc60000000000 */
[----:B------:R-:W-:Y:S01]  /*1740*/  FMUL R9, R9, 1.4426950216293334961 ;  /* 0x3fb8aa3b09097820 */ /* 0x000fe20000400000 */
[----:B----4-:R-:W-:Y:S01]  /*1750*/  FADD R13, R13, -R0 ;  /* 0x800000000d0d7221 */ /* 0x010fe20000000000 */
[----:B------:R-:W-:-:S03]  /*1760*/  FMUL R11, R11, 1.4426950216293334961 ;  /* 0x3fb8aa3b0b0b7820 */ /* 0x000fc60000400000 */
[----:B------:R-:W-:Y:S01]  /*1770*/  FSETP.GEU.AND P0, PT, R9, -126, PT ;  /* 0xc2fc00000900780b */ /* 0x000fe20003f0e000 */
[----:B-----5:R-:W-:Y:S01]  /*1780*/  FADD R15, R15, -R0 ;  /* 0x800000000f0f7221 */ /* 0x020fe20000000000 */
[----:B------:R-:W-:Y:S01]  /*1790*/  FMUL R13, R13, 1.4426950216293334961 ;  /* 0x3fb8aa3b0d0d7820 */ /* 0x000fe20000400000 */
[----:B------:R-:W-:Y:S02]  /*17a0*/  FSETP.GEU.AND P1, PT, R11, -126, PT ;  /* 0xc2fc00000b00780b */ /* 0x000fe40003f2e000 */
[----:B------:R-:W-:Y:S02]  /*17b0*/  FMUL R15, R15, 1.4426950216293334961 ;  /* 0x3fb8aa3b0f0f7820 */ /* 0x000fe40000400000 */
[----:B------:R-:W-:-:S03]  /*17c0*/  FSETP.GEU.AND P2, PT, R13, -126, PT ;  /* 0xc2fc00000d00780b */ /* 0x000fc60003f4e000 */
[----:B------:R-:W-:-:S03]  /*17d0*/  FSETP.GEU.AND P3, PT, R15, -126, PT ;  /* 0xc2fc00000f00780b */ /* 0x000fc60003f6e000 */
[----:B------:R-:W-:-:S03]  /*17e0*/  @!P0 FMUL R9, R9, 0.5 ;  /* 0x3f00000009098820 */ /* 0x000fc60000400000 */
[----:B------:R-:W-:Y:S01]  /*17f0*/  @!P1 FMUL R11, R11, 0.5 ;  /* 0x3f0000000b0b9820 */ /* 0x000fe20000400000 */
[----:B------:R-:W0:Y:S03]  /*1800*/  MUFU.EX2 R6, R9 ;  /* 0x0000000900067308 */ /* 0x000e260000000800 */
[----:B------:R-:W-:-:S03]  /*1810*/  @!P2 FMUL R13, R13, 0.5 ;  /* 0x3f0000000d0da820 */ /* 0x000fc60000400000 */
[----:B------:R-:W-:Y:S02]  /*1820*/  @!P3 FMUL R15, R15, 0.5 ;  /* 0x3f0000000f0fb820 */ /* 0x000fe40000400000 */
[----:B------:R-:W1:Y:S08]  /*1830*/  MUFU.EX2 R8, R11 ;  /* 0x0000000b00087308 */ /* 0x000e700000000800 */
[----:B------:R-:W2:Y:S01]  /*1840*/  MUFU.EX2 R10, R13 ;  /* 0x0000000d000a7308 */ /* 0x000ea20000000800 */
[----:B0-----:R-:W-:-:S04]  /*1850*/  @!P0 FMUL R6, R6, R6 ;  /* 0x0000000606068220 */ /* 0x001fc80000400000 */
[----:B------:R-:W-:Y:S01]  /*1860*/  FADD R3, R3, R6 ;  /* 0x0000000603037221 */ /* 0x000fe20000000000 */
[----:B------:R0:W-:Y:S02]  /*1870*/  STG.E desc[UR10][R4.64], R6 ;  /* 0x0000000604007986 */ /* 0x0001e4000c10190a */
[----:B------:R-:W3:Y:S01]  /*1880*/  MUFU.EX2 R12, R15 ;  /* 0x0000000f000c7308 */ /* 0x000ee20000000800 */
[----:B-1----:R-:W-:-:S04]  /*1890*/  @!P1 FMUL R8, R8, R8 ;  /* 0x0000000808089220 */ /* 0x002fc80000400000 */
[----:B------:R-:W-:Y:S01]  /*18a0*/  FADD R3, R3, R8 ;  /* 0x0000000803037221 */ /* 0x000fe20000000000 */
[----:B------:R0:W-:Y:S01]  /*18b0*/  STG.E desc[UR10][R4.64+0x4], R8 ;  /* 0x0000040804007986 */ /* 0x0001e2000c10190a */
[----:B--2---:R-:W-:-:S04]  /*18c0*/  @!P2 FMUL R10, R10, R10 ;  /* 0x0000000a0a0aa220 */ /* 0x004fc80000400000 */
[----:B------:R-:W-:Y:S01]  /*18d0*/  FADD R3, R3, R10 ;  /* 0x0000000a03037221 */ /* 0x000fe20000000000 */
[----:B------:R0:W-:Y:S01]  /*18e0*/  STG.E desc[UR10][R4.64+0x8], R10 ;  /* 0x0000080a04007986 */ /* 0x0001e2000c10190a */
[----:B---3--:R-:W-:-:S04]  /*18f0*/  @!P3 FMUL R12, R12, R12 ;  /* 0x0000000c0c0cb220 */ /* 0x008fc80000400000 */
[----:B------:R-:W-:Y:S01]  /*1900*/  FADD R3, R3, R12 ;  /* 0x0000000c03037221 */ /* 0x000fe20000000000 */
[----:B------:R0:W-:Y:S06]  /*1910*/  STG.E desc[UR10][R4.64+0xc], R12 ;  /* 0x00000c0c04007986 */ /* 0x0001ec000c10190a */
.L_x_15:
[----:B------:R-:W-:Y:S05]  /*1920*/  BRA.U !UP1, `(.L_x_11) ;  /* 0x0000000109447547 */ /* 0x000fea000b800000 */
[----:B0-2---:R-:W0:Y:S01]  /*1930*/  LDC.64 R8, c[0x0][0x380] ;  /* 0x0000e000ff087b82 */ /* 0x005e220000000a00 */
[----:B------:R-:W-:Y:S01]  /*1940*/  IADD3 R7, PT, PT, R7, UR4, RZ ;  /* 0x0000000407077c10 */ /* 0x000fe2000fffe0ff */
[----:B------:R-:W-:-:S12]  /*1950*/  UIADD3 UR5, UPT, UPT, -UR5, URZ, URZ ;  /* 0x000000ff05057290 */ /* 0x000fd8000fffe1ff */
.L_x_16:
[----:B01----:R-:W-:-:S05]  /*1960*/  IMAD.WIDE R4, R7, 0x4, R8 ;  /* 0x0000000407047825 */ /* 0x003fca00078e0208 */
[----:B------:R-:W2:Y:S01]  /*1970*/  LDG.E R11, desc[UR10][R4.64] ;  /* 0x0000000a040b7981 */ /* 0x000ea2000c1e1900 */
[----:B------:R-:W-:Y:S01]  /*1980*/  UIADD3 UR5, UPT, UPT, UR5, 0x1, URZ ;  /* 0x0000000105057890 */ /* 0x000fe2000fffe0ff */
[----:B------:R-:W-:-:S03]  /*1990*/  IADD3 R7, PT, PT, R7, 0x1, RZ ;  /* 0x0000000107077810 */ /* 0x000fc60007ffe0ff */
[----:B------:R-:W-:Y:S01]  /*19a0*/  UISETP.NE.AND UP0, UPT, UR5, URZ, UPT ;  /* 0x000000ff0500728c */ /* 0x000fe2000bf05270 */
[----:B--2---:R-:W-:-:S04]  /*19b0*/  FADD R11, R11, -R0 ;  /* 0x800000000b0b7221 */ /* 0x004fc80000000000 */
[----:B------:R-:W-:-:S05]  /*19c0*/  FMUL R11, R11, 1.4426950216293334961 ;  /* 0x3fb8aa3b0b0b7820 */ /* 0x000fca0000400000 */
[----:B------:R-:W-:-:S13]  /*19d0*/  FSETP.GEU.AND P0, PT, R11, -126, PT ;  /* 0xc2fc00000b00780b */ /* 0x000fda0003f0e000 */
[----:B------:R-:W-:-:S04]  /*19e0*/  @!P0 FMUL R11, R11, 0.5 ;  /* 0x3f0000000b0b8820 */ /* 0x000fc80000400000 */
[----:B------:R-:W0:Y:S02]  /*19f0*/  MUFU.EX2 R6, R11 ;  /* 0x0000000b00067308 */ /* 0x000e240000000800 */
[----:B0-----:R-:W-:-:S04]  /*1a00*/  @!P0 FMUL R6, R6, R6 ;  /* 0x0000000606068220 */ /* 0x001fc80000400000 */
[----:B------:R-:W-:Y:S01]  /*1a10*/  FADD R3, R6, R3 ;  /* 0x0000000306037221 */ /* 0x000fe20000000000 */
[----:B------:R1:W-:Y:S01]  /*1a20*/  STG.E desc[UR10][R4.64], R6 ;  /* 0x0000000604007986 */ /* 0x0003e2000c10190a */
[----:B------:R-:W-:Y:S05]  /*1a30*/  BRA.U UP0, `(.L_x_16) ;  /* 0xfffffffd00c87547 */ /* 0x000fea000b83ffff */
.L_x_11:
[----:B012---:R-:W0:Y:S02]  /*1a40*/  LDC R5, c[0x0][0x38c] ;  /* 0x0000e300ff057b82 */ /* 0x007e240000000800 */
[----:B0-----:R-:W-:-:S13]  /*1a50*/  ISETP.GE.AND P0, PT, R5, 0x1, PT ;  /* 0x000000010500780c */ /* 0x001fda0003f06270 */
[----:B------:R-:W-:Y:S05]  /*1a60*/  @!P0 EXIT ;  /* 0x000000000000894d */ /* 0x000fea0003800000 */
[C---:B------:R-:W-:Y:S01]  /*1a70*/  ISETP.GE.U32.AND P0, PT, R5.reuse, 0x10, PT ;  /* 0x000000100500780c */ /* 0x040fe20003f06070 */
[----:B------:R-:W-:Y:S02]  /*1a80*/  HFMA2 R7, -RZ, RZ, 0, 0 ;  /* 0x00000000ff077431 */ /* 0x000fe400000001ff */
[----:B------:R-:W-:Y:S01]  /*1a90*/  IMAD R2, R2, R5, RZ ;  /* 0x0000000502027224 */ /* 0x000fe200078e02ff */
[----:B------:R-:W-:-:S09]  /*1aa0*/  LOP3.LUT R11, R5, 0xf, RZ, 0xc0, !PT ;  /* 0x0000000f050b7812 */ /* 0x000fd200078ec0ff */
[----:B------:R-:W-:Y:S05]  /*1ab0*/  @!P0 BRA `(.L_x_17) ;  /* 0x0000001000108947 */ /* 0x000fea0003800000 */
[----:B------:R-:W0:Y:S01]  /*1ac0*/  LDCU.64 UR4, c[0x0][0x380] ;  /* 0x00007000ff0477ac */ /* 0x000e220008000a00 */
[----:B------:R-:W-:Y:S02]  /*1ad0*/  LOP3.LUT R7, R5, 0x7ffffff0, RZ, 0xc0, !PT ;  /* 0x7ffffff005077812 */ /* 0x000fe400078ec0ff */
[----:B------:R-:W-:Y:S02]  /*1ae0*/  MOV R6, R2 ;  /* 0x0000000200067202 */ /* 0x000fe40000000f00 */
[----:B------:R-:W-:Y:S01]  /*1af0*/  IADD3 R8, PT, PT, -R7, RZ, RZ ;  /* 0x000000ff07087210 */ /* 0x000fe20007ffe1ff */
[----:B0-----:R-:W-:-:S04]  /*1b00*/  UIADD3 UR4, UP0, UPT, UR4, 0x20, URZ ;  /* 0x0000002004047890 */ /* 0x001fc8000ff1e0ff */
[----:B------:R-:W-:-:S12]  /*1b10*/  UIADD3.X UR5, UPT, UPT, URZ, UR5, URZ, UP0, !UPT ;  /* 0x00000005ff057290 */ /* 0x000fd800087fe4ff */
.L_x_50:
[----:B0-----:R-:W-:Y:S02]  /*1b20*/  MOV R4, UR4 ;  /* 0x0000000400047c02 */ /* 0x001fe40008000f00 */
[----:B------:R-:W-:-:S03]  /*1b30*/  MOV R5, UR5 ;  /* 0x0000000500057c02 */ /* 0x000fc60008000f00 */
[----:B------:R-:W-:-:S05]  /*1b40*/  IMAD.WIDE R4, R6, 0x4, R4 ;  /* 0x0000000406047825 */ /* 0x000fca00078e0204 */
[----:B------:R-:W2:Y:S01]  /*1b50*/  LDG.E R0, desc[UR10][R4.64+-0x20] ;  /* 0xffffe00a04007981 */ /* 0x000ea2000c1e1900 */
[----:B------:R-:W0:Y:S01]  /*1b60*/  MUFU.RCP R10, R3 ;  /* 0x00000003000a7308 */ /* 0x000e220000001000 */
[----:B------:R-:W-:Y:S01]  /*1b70*/  IADD3 R8, PT, PT, R8, 0x10, RZ ;  /* 0x0000001008087810 */ /* 0x000fe20007ffe0ff */
[----:B------:R-:W-:Y:S03]  /*1b80*/  BSSY.RECONVERGENT B2, `(.L_x_18) ;  /* 0x000000b000027945 */ /* 0x000fe60003800200 */
[----:B------:R-:W-:Y:S01]  /*1b90*/  ISETP.NE.AND P2, PT, R8, RZ, PT ;  /* 0x000000ff0800720c */ /* 0x000fe20003f45270 */
[----:B0-----:R-:W-:-:S04]  /*1ba0*/  FFMA R9, R10, -R3, 1 ;  /* 0x3f8000000a097423 */ /* 0x001fc80000000803 */
[----:B------:R-:W-:Y:S01]  /*1bb0*/  FFMA R9, R10, R9, R10 ;  /* 0x000000090a097223 */ /* 0x000fe2000000000a */
[----:B--2---:R-:W0:Y:S03]  /*1bc0*/  FCHK P0, R0, R3 ;  /* 0x0000000300007302 */ /* 0x004e260000000000 */
[----:B------:R-:W-:-:S04]  /*1bd0*/  FFMA R10, R0, R9, RZ ;  /* 0x00000009000a7223 */ /* 0x000fc800000000ff */
[----:B------:R-:W-:-:S04]  /*1be0*/  FFMA R12, R10, -R3, R0 ;  /* 0x800000030a0c7223 */ /* 0x000fc80000000000 */
[----:B------:R-:W-:Y:S01]  /*1bf0*/  FFMA R9, R9, R12, R10 ;  /* 0x0000000c09097223 */ /* 0x000fe2000000000a */
[----:B0-----:R-:W-:Y:S06]  /*1c00*/  @!P0 BRA `(.L_x_19) ;  /* 0x0000000000088947 */ /* 0x001fec0003800000 */
[----:B------:R-:W-:-:S07]  /*1c10*/  MOV R12, 0x1c30 ;  /* 0x00001c30000c7802 */ /* 0x000fce0000000f00 */
[----:B------:R-:W-:Y:S05]  /*1c20*/  CALL.REL.NOINC `($__internal_0_$__cuda_sm3x_div_rn_noftz_f32_slowpath) ;  /* 0x0000001c00547944 */ /* 0x000fea0003c00000 */
.L_x_19:
[----:B------:R-:W-:Y:S05]  /*1c30*/  BSYNC.RECONVERGENT B2 ;  /* 0x0000000000027941 */ /* 0x000fea0003800200 */
.L_x_18:
[----:B------:R-:W2:Y:S01]  /*1c40*/  LDG.E R15, desc[UR10][R4.64+-0x1c] ;  /* 0xffffe40a040f7981 */ /* 0x000ea2000c1e1900 */
[----:B------:R-:W0:Y:S01]  /*1c50*/  MUFU.RCP R0, R3 ;  /* 0x0000000300007308 */ /* 0x000e220000001000 */
[----:B------:R-:W-:Y:S02]  /*1c60*/  BSSY.RECONVERGENT B2, `(.L_x_20) ;  /* 0x000000d000027945 */ /* 0x000fe40003800200 */
[----:B------:R1:W-:Y:S01]  /*1c70*/  STG.E desc[UR10][R4.64+-0x20], R9 ;  /* 0xffffe00904007986 */ /* 0x0003e2000c10190a */
[----:B0-----:R-:W-:-:S04]  /*1c80*/  FFMA R13, R0, -R3, 1 ;  /* 0x3f800000000d7423 */ /* 0x001fc80000000803 */
[----:B------:R-:W-:Y:S01]  /*1c90*/  FFMA R0, R0, R13, R0 ;  /* 0x0000000d00007223 */ /* 0x000fe20000000000 */
[----:B--2---:R-:W0:Y:S03]  /*1ca0*/  FCHK P0, R15, R3 ;  /* 0x000000030f007302 */ /* 0x004e260000000000 */
[----:B------:R-:W-:-:S04]  /*1cb0*/  FFMA R10, R0, R15, RZ ;  /* 0x0000000f000a7223 */ /* 0x000fc800000000ff */
[----:B------:R-:W-:-:S04]  /*1cc0*/  FFMA R13, R10, -R3, R15 ;  /* 0x800000030a0d7223 */ /* 0x000fc8000000000f */
[----:B------:R-:W-:Y:S01]  /*1cd0*/  FFMA R13, R0, R13, R10 ;  /* 0x0000000d000d7223 */ /* 0x000fe2000000000a */
[----:B01----:R-:W-:Y:S06]  /*1ce0*/  @!P0 BRA `(.L_x_21) ;  /* 0x0000000000108947 */ /* 0x003fec0003800000 */
[----:B------:R-:W-:Y:S02]  /*1cf0*/  MOV R0, R15 ;  /* 0x0000000f00007202 */ /* 0x000fe40000000f00 */
[----:B------:R-:W-:-:S07]  /*1d00*/  MOV R12, 0x1d20 ;  /* 0x00001d20000c7802 */ /* 0x000fce0000000f00 */
[----:B------:R-:W-:Y:S05]  /*1d10*/  CALL.REL.NOINC `($__internal_0_$__cuda_sm3x_div_rn_noftz_f32_slowpath) ;  /* 0x0000001c00187944 */ /* 0x000fea0003c00000 */
[----:B------:R-:W-:-:S07]  /*1d20*/  MOV R13, R9 ;  /* 0x00000009000d7202 */ /* 0x000fce0000000f00 */
.L_x_21:
[----:B------:R-:W-:Y:S05]  /*1d30*/  BSYNC.RECONVERGENT B2 ;  /* 0x0000000000027941 */ /* 0x000fea0003800200 */
.L_x_20:
        /* <DEDUP_REMOVED lines=14> */
.L_x_23:
[----:B------:R-:W-:Y:S05]  /*1e20*/  BSYNC.RECONVERGENT B2 ;  /* 0x0000000000027941 */ /* 0x000fea0003800200 */
.L_x_22:
        /* <DEDUP_REMOVED lines=15> */
.L_x_25:
[----:B------:R-:W-:Y:S05]  /*1f20*/  BSYNC.RECONVERGENT B2 ;  /* 0x0000000000027941 */ /* 0x000fea0003800200 */
.L_x_24:
        /* <DEDUP_REMOVED lines=14> */
.L_x_27:
[----:B------:R-:W-:Y:S05]  /*2010*/  BSYNC.RECONVERGENT B2 ;  /* 0x0000000000027941 */ /* 0x000fea0003800200 */
.L_x_26:
        /* <DEDUP_REMOVED lines=15> */
.L_x_29:
[----:B------:R-:W-:Y:S05]  /*2110*/  BSYNC.RECONVERGENT B2 ;  /* 0x0000000000027941 */ /* 0x000fea0003800200 */
.L_x_28:
        /* <DEDUP_REMOVED lines=14> */
.L_x_31:
[----:B------:R-:W-:Y:S05]  /*2200*/  BSYNC.RECONVERGENT B2 ;  /* 0x0000000000027941 */ /* 0x000fea0003800200 */
.L_x_30:
        /* <DEDUP_REMOVED lines=15> */
.L_x_33:
[----:B------:R-:W-:Y:S05]  /*2300*/  BSYNC.RECONVERGENT B2 ;  /* 0x0000000000027941 */ /* 0x000fea0003800200 */
.L_x_32:
        /* <DEDUP_REMOVED lines=14> */
.L_x_35:
[----:B------:R-:W-:Y:S05]  /*23f0*/  BSYNC.RECONVERGENT B2 ;  /* 0x0000000000027941 */ /* 0x000fea0003800200 */
.L_x_34:
        /* <DEDUP_REMOVED lines=15> */
.L_x_37:
[----:B------:R-:W-:Y:S05]  /*24f0*/  BSYNC.RECONVERGENT B2 ;  /* 0x0000000000027941 */ /* 0x000fea0003800200 */
.L_x_36:
        /* <DEDUP_REMOVED lines=14> */
.L_x_39:
[----:B------:R-:W-:Y:S05]  /*25e0*/  BSYNC.RECONVERGENT B2 ;  /* 0x0000000000027941 */ /* 0x000fea0003800200 */
.L_x_38:
        /* <DEDUP_REMOVED lines=15> */
.L_x_41:
[----:B------:R-:W-:Y:S05]  /*26e0*/  BSYNC.RECONVERGENT B2 ;  /* 0x0000000000027941 */ /* 0x000fea0003800200 */
.L_x_40:
        /* <DEDUP_REMOVED lines=14> */
.L_x_43:
[----:B------:R-:W-:Y:S05]  /*27d0*/  BSYNC.RECONVERGENT B2 ;  /* 0x0000000000027941 */ /* 0x000fea0003800200 */
.L_x_42:
        /* <DEDUP_REMOVED lines=15> */
.L_x_45:
[----:B------:R-:W-:Y:S05]  /*28d0*/  BSYNC.RECONVERGENT B2 ;  /* 0x0000000000027941 */ /* 0x000fea0003800200 */
.L_x_44:
        /* <DEDUP_REMOVED lines=14> */
.L_x_47:
[----:B------:R-:W-:Y:S05]  /*29c0*/  BSYNC.RECONVERGENT B2 ;  /* 0x0000000000027941 */ /* 0x000fea0003800200 */
.L_x_46:
        /* <DEDUP_REMOVED lines=15> */
.L_x_49:
[----:B------:R-:W-:Y:S05]  /*2ac0*/  BSYNC.RECONVERGENT B2 ;  /* 0x0000000000027941 */ /* 0x000fea0003800200 */
.L_x_48:
[----:B------:R0:W-:Y:S01]  /*2ad0*/  STG.E desc[UR10][R4.64+0x1c], R13 ;  /* 0x00001c0d04007986 */ /* 0x0001e2000c10190a */
[----:B------:R-:W-:Y:S01]  /*2ae0*/  IADD3 R6, PT, PT, R6, 0x10, RZ ;  /* 0x0000001006067810 */ /* 0x000fe20007ffe0ff */
[----:B------:R-:W-:Y:S06]  /*2af0*/  @P2 BRA `(.L_x_50) ;  /* 0xfffffff000082947 */ /* 0x000fec000383ffff */
.L_x_17:
[----:B------:R-:W-:-:S13]  /*2b00*/  ISETP.NE.AND P0, PT, R11, RZ, PT ;  /* 0x000000ff0b00720c */ /* 0x000fda0003f05270 */
[----:B------:R-:W-:Y:S05]  /*2b10*/  @!P0 EXIT ;  /* 0x000000000000894d */ /* 0x000fea0003800000 */
[----:B------:R-:W1:Y:S01]  /*2b20*/  LDCU UR4, c[0x0][0x38c] ;  /* 0x00007180ff0477ac */ /* 0x000e620008000800 */
[----:B------:R-:W-:Y:S01]  /*2b30*/  ISETP.GE.U32.AND P0, PT, R11, 0x8, PT ;  /* 0x000000080b00780c */ /* 0x000fe20003f06070 */
[----:B-1----:R-:W-:-:S12]  /*2b40*/  ULOP3.LUT UR4, UR4, 0x7, URZ, 0xc0, !UPT ;  /* 0x0000000704047892 */ /* 0x002fd8000f8ec0ff */
[----:B------:R-:W-:Y:S05]  /*2b50*/  @!P0 BRA `(.L_x_51) ;  /* 0x0000000800008947 */ /* 0x000fea0003800000 */
[----:B0-----:R-:W0:Y:S01]  /*2b60*/  LDC.64 R4, c[0x0][0x380] ;  /* 0x0000e000ff047b82 */ /* 0x001e220000000a00 */
[----:B------:R-:W-:-:S05]  /*2b70*/  IADD3 R9, PT, PT, R2, R7, RZ ;  /* 0x0000000702097210 */ /* 0x000fca0007ffe0ff */
[----:B0-----:R-:W-:-:S05]  /*2b80*/  IMAD.WIDE R4, R9, 0x4, R4 ;  /* 0x0000000409047825 */ /* 0x001fca00078e0204 */
[----:B------:R-:W2:Y:S01]  /*2b90*/  LDG.E R11, desc[UR10][R4.64] ;  /* 0x0000000a040b7981 */ /* 0x000ea2000c1e1900 */
[----:B------:R-:W0:Y:S01]  /*2ba0*/  MUFU.RCP R0, R3 ;  /* 0x0000000300007308 */ /* 0x000e220000001000 */
[----:B------:R-:W-:Y:S01]  /*2bb0*/  BSSY.RECONVERGENT B2, `(.L_x_52) ;  /* 0x000000b000027945 */ /* 0x000fe20003800200 */
[----:B0-----:R-:W-:-:S04]  /*2bc0*/  FFMA R9, R0, -R3, 1 ;  /* 0x3f80000000097423 */ /* 0x001fc80000000803 */
[----:B------:R-:W-:Y:S02]  /*2bd0*/  FFMA R0, R0, R9, R0 ;  /* 0x0000000900007223 */ /* 0x000fe40000000000 */
[----:B--2---:R-:W0:Y:S02]  /*2be0*/  FCHK P0, R11, R3 ;  /* 0x000000030b007302 */ /* 0x004e240000000000 */
[----:B------:R-:W-:-:S04]  /*2bf0*/  FFMA R6, R0, R11, RZ ;  /* 0x0000000b00067223 */ /* 0x000fc800000000ff */
[----:B------:R-:W-:-:S04]  /*2c00*/  FFMA R9, R6, -R3, R11 ;  /* 0x8000000306097223 */ /* 0x000fc8000000000b */
[----:B------:R-:W-:Y:S01]  /*2c10*/  FFMA R9, R0, R9, R6 ;  /* 0x0000000900097223 */ /* 0x000fe20000000006 */
[----:B0-----:R-:W-:Y:S06]  /*2c20*/  @!P0 BRA `(.L_x_53) ;  /* 0x00000000000c8947 */ /* 0x001fec0003800000 */
[----:B------:R-:W-:Y:S02]  /*2c30*/  MOV R0, R11 ;  /* 0x0000000b00007202 */ /* 0x000fe40000000f00 */
[----:B------:R-:W-:-:S07]  /*2c40*/  MOV R12, 0x2c60 ;  /* 0x00002c60000c7802 */ /* 0x000fce0000000f00 */
[----:B------:R-:W-:Y:S05]  /*2c50*/  CALL.REL.NOINC `($__internal_0_$__cuda_sm3x_div_rn_noftz_f32_slowpath) ;  /* 0x0000000c00487944 */ /* 0x000fea0003c00000 */
.L_x_53:
[----:B------:R-:W-:Y:S05]  /*2c60*/  BSYNC.RECONVERGENT B2 ;  /* 0x0000000000027941 */ /* 0x000fea0003800200 */
.L_x_52:
        /* <DEDUP_REMOVED lines=15> */
.L_x_55:
[----:B------:R-:W-:Y:S05]  /*2d60*/  BSYNC.RECONVERGENT B2 ;  /* 0x0000000000027941 */ /* 0x000fea0003800200 */
.L_x_54:
        /* <DEDUP_REMOVED lines=14> */
.L_x_57:
[----:B------:R-:W-:Y:S05]  /*2e50*/  BSYNC.RECONVERGENT B2 ;  /* 0x0000000000027941 */ /* 0x000fea0003800200 */
.L_x_56:
        /* <DEDUP_REMOVED lines=15> */
.L_x_59:
[----:B------:R-:W-:Y:S05]  /*2f50*/  BSYNC.RECONVERGENT B2 ;  /* 0x0000000000027941 */ /* 0x000fea0003800200 */
.L_x_58:
        /* <DEDUP_REMOVED lines=14> */
.L_x_61:
[----:B------:R-:W-:Y:S05]  /*3040*/  BSYNC.RECONVERGENT B2 ;  /* 0x0000000000027941 */ /* 0x000fea0003800200 */
.L_x_60:
        /* <DEDUP_REMOVED lines=15> */
.L_x_63:
[----:B------:R-:W-:Y:S05]  /*3140*/  BSYNC.RECONVERGENT B2 ;  /* 0x0000000000027941 */ /* 0x000fea0003800200 */
.L_x_62:
        /* <DEDUP_REMOVED lines=14> */
.L_x_65:
[----:B------:R-:W-:Y:S05]  /*3230*/  BSYNC.RECONVERGENT B2 ;  /* 0x0000000000027941 */ /* 0x000fea0003800200 */
.L_x_64:
        /* <DEDUP_REMOVED lines=15> */
.L_x_67:
[----:B------:R-:W-:Y:S05]  /*3330*/  BSYNC.RECONVERGENT B2 ;  /* 0x0000000000027941 */ /* 0x000fea0003800200 */
.L_x_66:
[----:B------:R1:W-:Y:S01]  /*3340*/  STG.E desc[UR10][R4.64+0x1c], R11 ;  /* 0x00001c0b04007986 */ /* 0x0003e2000c10190a */
[----:B------:R-:W-:-:S07]  /*3350*/  IADD3 R7, PT, PT, R7, 0x8, RZ ;  /* 0x0000000807077810 */ /* 0x000fce0007ffe0ff */
.L_x_51:
[----:B------:R-:W-:-:S13]  /*3360*/  ISETP.NE.AND P0, PT, RZ, UR4, PT ;  /* 0x00000004ff007c0c */ /* 0x000fda000bf05270 */
[----:B------:R-:W-:Y:S05]  /*3370*/  @!P0 EXIT ;  /* 0x000000000000894d */ /* 0x000fea0003800000 */
[----:B------:R-:W2:Y:S01]  /*3380*/  LDCU UR5, c[0x0][0x38c] ;  /* 0x00007180ff0577ac */ /* 0x000ea20008000800 */
[----:B------:R-:W-:Y:S02]  /*3390*/  UISETP.GE.U32.AND UP0, UPT, UR4, 0x4, UPT ;  /* 0x000000040400788c */ /* 0x000fe4000bf06070 */
[----:B--2---:R-:W-:-:S07]  /*33a0*/  ULOP3.LUT UR5, UR5, 0x3, URZ, 0xc0, !UPT ;  /* 0x0000000305057892 */ /* 0x004fce000f8ec0ff */
[----:B------:R-:W-:Y:S05]  /*33b0*/  BRA.U !UP0, `(.L_x_68) ;  /* 0x0000000508087547 */ /* 0x000fea000b800000 */
[----:B01----:R-:W0:Y:S01]  /*33c0*/  LDC.64 R4, c[0x0][0x380] ;  /* 0x0000e000ff047b82 */ /* 0x003e220000000a00 */
        /* <DEDUP_REMOVED lines=15> */
.L_x_70:
[----:B------:R-:W-:Y:S05]  /*34c0*/  BSYNC.RECONVERGENT B2 ;  /* 0x0000000000027941 */ /* 0x000fea0003800200 */
.L_x_69:
        /* <DEDUP_REMOVED lines=15> */
.L_x_72:
[----:B------:R-:W-:Y:S05]  /*35c0*/  BSYNC.RECONVERGENT B2 ;  /* 0x0000000000027941 */ /* 0x000fea0003800200 */
.L_x_71:
        /* <DEDUP_REMOVED lines=14> */
.L_x_74:
[----:B------:R-:W-:Y:S05]  /*36b0*/  BSYNC.RECONVERGENT B2 ;  /* 0x0000000000027941 */ /* 0x000fea0003800200 */
.L_x_73:
        /* <DEDUP_REMOVED lines=15> */
.L_x_76:
[----:B------:R-:W-:Y:S05]  /*37b0*/  BSYNC.RECONVERGENT B2 ;  /* 0x0000000000027941 */ /* 0x000fea0003800200 */
.L_x_75:
[----:B------:R2:W-:Y:S01]  /*37c0*/  STG.E desc[UR10][R4.64+0xc], R11 ;  /* 0x00000c0b04007986 */ /* 0x0005e2000c10190a */
[----:B------:R-:W-:-:S07]  /*37d0*/  IADD3 R7, PT, PT, R7, 0x4, RZ ;  /* 0x0000000407077810 */ /* 0x000fce0007ffe0ff */
.L_x_68:
[----:B------:R-:W-:-:S13]  /*37e0*/  ISETP.NE.AND P0, PT, RZ, UR5, PT ;  /* 0x00000005ff007c0c */ /* 0x000fda000bf05270 */
[----:B------:R-:W-:Y:S05]  /*37f0*/  @!P0 EXIT ;  /* 0x000000000000894d */ /* 0x000fea0003800000 */
[----:B012---:R-:W0:Y:S01]  /*3800*/  LDC.64 R4, c[0x0][0x380] ;  /* 0x0000e000ff047b82 */ /* 0x007e220000000a00 */
[----:B------:R-:W-:Y:S01]  /*3810*/  IADD3 R11, PT, PT, R2, R7, RZ ;  /* 0x00000007020b7210 */ /* 0x000fe20007ffe0ff */
[----:B------:R-:W-:-:S12]  /*3820*/  UIADD3 UR4, UPT, UPT, -UR5, URZ, URZ ;  /* 0x000000ff05047290 */ /* 0x000fd8000fffe1ff */
.L_x_79:
[----:B01----:R-:W-:-:S05]  /*3830*/  IMAD.WIDE R6, R11, 0x4, R4 ;  /* 0x000000040b067825 */ /* 0x003fca00078e0204 */
[----:B------:R-:W2:Y:S01]  /*3840*/  LDG.E R13, desc[UR10][R6.64] ;  /* 0x0000000a060d7981 */ /* 0x000ea2000c1e1900 */
[----:B------:R-:W0:Y:S01]  /*3850*/  MUFU.RCP R0, R3 ;  /* 0x0000000300007308 */ /* 0x000e220000001000 */
[----:B------:R-:W-:Y:S01]  /*3860*/  UIADD3 UR4, UPT, UPT, UR4, 0x1, URZ ;  /* 0x0000000104047890 */ /* 0x000fe2000fffe0ff */
[----:B------:R-:W-:Y:S03]  /*3870*/  BSSY.RECONVERGENT B2, `(.L_x_77) ;  /* 0x000000c000027945 */ /* 0x000fe60003800200 */
[----:B------:R-:W-:Y:S01]  /*3880*/  UISETP.NE.AND UP0, UPT, UR4, URZ, UPT ;  /* 0x000000ff0400728c */ /* 0x000fe2000bf05270 */
[----:B0-----:R-:W-:-:S04]  /*3890*/  FFMA R9, R0, -R3, 1 ;  /* 0x3f80000000097423 */ /* 0x001fc80000000803 */
[----:B------:R-:W-:Y:S01]  /*38a0*/  FFMA R0, R0, R9, R0 ;  /* 0x0000000900007223 */ /* 0x000fe20000000000 */
[----:B--2---:R-:W0:Y:S03]  /*38b0*/  FCHK P0, R13, R3 ;  /* 0x000000030d007302 */ /* 0x004e260000000000 */
[----:B------:R-:W-:-:S04]  /*38c0*/  FFMA R2, R0, R13, RZ ;  /* 0x0000000d00027223 */ /* 0x000fc800000000ff */
[----:B------:R-:W-:-:S04]  /*38d0*/  FFMA R9, R2, -R3, R13 ;  /* 0x8000000302097223 */ /* 0x000fc8000000000d */
[----:B------:R-:W-:Y:S01]  /*38e0*/  FFMA R9, R0, R9, R2 ;  /* 0x0000000900097223 */ /* 0x000fe20000000002 */
[----:B0-----:R-:W-:Y:S06]  /*38f0*/  @!P0 BRA `(.L_x_78) ;  /* 0x00000000000c8947 */ /* 0x001fec0003800000 */
[----:B------:R-:W-:Y:S02]  /*3900*/  MOV R0, R13 ;  /* 0x0000000d00007202 */ /* 0x000fe40000000f00 */
[----:B------:R-:W-:-:S07]  /*3910*/  MOV R12, 0x3930 ;  /* 0x00003930000c7802 */ /* 0x000fce0000000f00 */
[----:B------:R-:W-:Y:S05]  /*3920*/  CALL.REL.NOINC `($__internal_0_$__cuda_sm3x_div_rn_noftz_f32_slowpath) ;  /* 0x0000000000147944 */ /* 0x000fea0003c00000 */
.L_x_78:
[----:B------:R-:W-:Y:S05]  /*3930*/  BSYNC.RECONVERGENT B2 ;  /* 0x0000000000027941 */ /* 0x000fea0003800200 */
.L_x_77:
[----:B------:R1:W-:Y:S01]  /*3940*/  STG.E desc[UR10][R6.64], R9 ;  /* 0x0000000906007986 */ /* 0x0003e2000c10190a */
[----:B------:R-:W-:Y:S01]  /*3950*/  IADD3 R11, PT, PT, R11, 0x1, RZ ;  /* 0x000000010b0b7810 */ /* 0x000fe20007ffe0ff */
[----:B------:R-:W-:Y:S06]  /*3960*/  BRA.U UP0, `(.L_x_79) ;  /* 0xfffffffd00b07547 */ /* 0x000fec000b83ffff */
[----:B------:R-:W-:Y:S05]  /*3970*/  EXIT ;  /* 0x000000000000794d */ /* 0x000fea0003800000 */
        .weak           $__internal_0_$__cuda_sm3x_div_rn_noftz_f32_slowpath
        .type           $__internal_0_$__cuda_sm3x_div_rn_noftz_f32_slowpath,@function
        .size           $__internal_0_$__cuda_sm3x_div_rn_noftz_f32_slowpath,(.L_x_99 - $__internal_0_$__cuda_sm3x_div_rn_noftz_f32_slowpath)
$__internal_0_$__cuda_sm3x_div_rn_noftz_f32_slowpath:
[----:B------:R-:W-:Y:S01]  /*3980*/  SHF.R.U32.HI R10, RZ, 0x17, R3 ;  /* 0x00000017ff0a7819 */ /* 0x000fe20000011603 */
[----:B------:R-:W-:Y:S01]  /*3990*/  BSSY.RECONVERGENT B0, `(.L_x_80) ;  /* 0x0000063000007945 */ /* 0x000fe20003800200 */
[----:B------:R-:W-:Y:S02]  /*39a0*/  SHF.R.U32.HI R13, RZ, 0x17, R0 ;  /* 0x00000017ff0d7819 */ /* 0x000fe40000011600 */
[----:B------:R-:W-:Y:S02]  /*39b0*/  LOP3.LUT R10, R10, 0xff, RZ, 0xc0, !PT ;  /* 0x000000ff0a0a7812 */ /* 0x000fe400078ec0ff */
[----:B------:R-:W-:Y:S02]  /*39c0*/  LOP3.LUT R13, R13, 0xff, RZ, 0xc0, !PT ;  /* 0x000000ff0d0d7812 */ /* 0x000fe400078ec0ff */
[----:B------:R-:W-:Y:S02]  /*39d0*/  IADD3 R16, PT, PT, R10, -0x1, RZ ;  /* 0xffffffff0a107810 */ /* 0x000fe40007ffe0ff */
[----:B------:R-:W-:-:S02]  /*39e0*/  IADD3 R14, PT, PT, R13, -0x1, RZ ;  /* 0xffffffff0d0e7810 */ /* 0x000fc40007ffe0ff */
[----:B------:R-:W-:Y:S02]  /*39f0*/  ISETP.GT.U32.AND P0, PT, R16, 0xfd, PT ;  /* 0x000000fd1000780c */ /* 0x000fe40003f04070 */
[----:B------:R-:W-:Y:S02]  /*3a00*/  MOV R15, R3 ;  /* 0x00000003000f7202 */ /* 0x000fe40000000f00 */
[----:B------:R-:W-:-:S13]  /*3a10*/  ISETP.GT.U32.OR P0, PT, R14, 0xfd, P0 ;  /* 0x000000fd0e00780c */ /* 0x000fda0000704470 */
[----:B------:R-:W-:Y:S01]  /*3a20*/  @!P0 MOV R9, RZ ;  /* 0x000000ff00098202 */ /* 0x000fe20000000f00 */
[----:B------:R-:W-:Y:S06]  /*3a30*/  @!P0 BRA `(.L_x_81) ;  /* 0x00000000005c8947 */ /* 0x000fec0003800000 */
[----:B------:R-:W-:Y:S02]  /*3a40*/  FSETP.GTU.FTZ.AND P0, PT, |R0|, +INF , PT ;  /* 0x7f8000000000780b */ /* 0x000fe40003f1c200 */
[----:B------:R-:W-:-:S04]  /*3a50*/  FSETP.GTU.FTZ.AND P1, PT, |R3|, +INF , PT ;  /* 0x7f8000000300780b */ /* 0x000fc80003f3c200 */
[----:B------:R-:W-:-:S13]  /*3a60*/  PLOP3.LUT P0, PT, P0, P1, PT, 0xf8, 0x8f ;  /* 0x00000000008f781c */ /* 0x000fda0000703f70 */
[----:B------:R-:W-:Y:S05]  /*3a70*/  @P0 BRA `(.L_x_82) ;  /* 0x00000004004c0947 */ /* 0x000fea0003800000 */
[----:B------:R-:W-:-:S13]  /*3a80*/  LOP3.LUT P0, RZ, R15, 0x7fffffff, R0, 0xc8, !PT ;  /* 0x7fffffff0fff7812 */ /* 0x000fda000780c800 */
[----:B------:R-:W-:Y:S05]  /*3a90*/  @!P0 BRA `(.L_x_83) ;  /* 0x00000004003c8947 */ /* 0x000fea0003800000 */
[C---:B------:R-:W-:Y:S02]  /*3aa0*/  FSETP.NEU.FTZ.AND P0, PT, |R0|.reuse, +INF , PT ;  /* 0x7f8000000000780b */ /* 0x040fe40003f1d200 */
[----:B------:R-:W-:Y:S02]  /*3ab0*/  FSETP.NEU.FTZ.AND P3, PT, |R3|, +INF , PT ;  /* 0x7f8000000300780b */ /* 0x000fe40003f7d200 */
[----:B------:R-:W-:-:S11]  /*3ac0*/  FSETP.NEU.FTZ.AND P1, PT, |R0|, +INF , PT ;  /* 0x7f8000000000780b */ /* 0x000fd60003f3d200 */
[----:B------:R-:W-:Y:S05]  /*3ad0*/  @!P3 BRA !P0, `(.L_x_83) ;  /* 0x00000004002cb947 */ /* 0x000fea0004000000 */
[----:B------:R-:W-:-:S04]  /*3ae0*/  LOP3.LUT P0, RZ, R0, 0x7fffffff, RZ, 0xc0, !PT ;  /* 0x7fffffff00ff7812 */ /* 0x000fc8000780c0ff */
[----:B------:R-:W-:-:S13]  /*3af0*/  PLOP3.LUT P0, PT, P3, P0, PT, 0x2f, 0xf2 ;  /* 0x0000000000f2781c */ /* 0x000fda0001f00577 */
[----:B------:R-:W-:Y:S05]  /*3b00*/  @P0 BRA `(.L_x_84) ;  /* 0x0000000400180947 */ /* 0x000fea0003800000 */
[----:B------:R-:W-:-:S04]  /*3b10*/  LOP3.LUT P0, RZ, R15, 0x7fffffff, RZ, 0xc0, !PT ;  /* 0x7fffffff0fff7812 */ /* 0x000fc8000780c0ff */
[----:B------:R-:W-:-:S13]  /*3b20*/  PLOP3.LUT P0, PT, P1, P0, PT, 0x2f, 0xf2 ;  /* 0x0000000000f2781c */ /* 0x000fda0000f00577 */
[----:B------:R-:W-:Y:S05]  /*3b30*/  @P0 BRA `(.L_x_85) ;  /* 0x0000000400000947 */ /* 0x000fea0003800000 */
[----:B------:R-:W-:Y:S02]  /*3b40*/  ISETP.GE.AND P0, PT, R14, RZ, PT ;  /* 0x000000ff0e00720c */ /* 0x000fe40003f06270 */
[----:B------:R-:W-:-:S11]  /*3b50*/  ISETP.GE.AND P1, PT, R16, RZ, PT ;  /* 0x000000ff1000720c */ /* 0x000fd60003f26270 */
[----:B------:R-:W-:Y:S01]  /*3b60*/  @P0 MOV R9, RZ ;  /* 0x000000ff00090202 */ /* 0x000fe20000000f00 */
[----:B------:R-:W-:Y:S01]  /*3b70*/  @!P0 FFMA R0, R0, 1.84467440737095516160e+19, RZ ;  /* 0x5f80000000008823 */ /* 0x000fe200000000ff */
[----:B------:R-:W-:Y:S01]  /*3b80*/  @!P0 MOV R9, 0xffffffc0 ;  /* 0xffffffc000098802 */ /* 0x000fe20000000f00 */
[----:B------:R-:W-:-:S03]  /*3b90*/  @!P1 FFMA R15, R3, 1.84467440737095516160e+19, RZ ;  /* 0x5f800000030f9823 */ /* 0x000fc600000000ff */
[----:B------:R-:W-:-:S07]  /*3ba0*/  @!P1 IADD3 R9, PT, PT, R9, 0x40, RZ ;  /* 0x0000004009099810 */ /* 0x000fce0007ffe0ff */
.L_x_81:
[----:B------:R-:W-:Y:S01]  /*3bb0*/  LEA R14, R10, 0xc0800000, 0x17 ;  /* 0xc08000000a0e7811 */ /* 0x000fe200078eb8ff */
[----:B------:R-:W-:Y:S01]  /*3bc0*/  BSSY.RECONVERGENT B1, `(.L_x_86) ;  /* 0x0000036000017945 */ /* 0x000fe20003800200 */
[----:B------:R-:W-:Y:S02]  /*3bd0*/  IADD3 R13, PT, PT, R13, -0x7f, RZ ;  /* 0xffffff810d0d7810 */ /* 0x000fe40007ffe0ff */
[----:B------:R-:W-:-:S03]  /*3be0*/  IADD3 R16, PT, PT, -R14, R15, RZ ;  /* 0x0000000f0e107210 */ /* 0x000fc60007ffe1ff */
[C---:B------:R-:W-:Y:S01]  /*3bf0*/  IMAD R0, R13.reuse, -0x800000, R0 ;  /* 0xff8000000d007824 */ /* 0x040fe200078e0200 */
[----:B------:R0:W1:Y:S01]  /*3c00*/  MUFU.RCP R14, R16 ;  /* 0x00000010000e7308 */ /* 0x0000620000001000 */
[----:B------:R-:W-:Y:S01]  /*3c10*/  FADD.FTZ R17, -R16, -RZ ;  /* 0x800000ff10117221 */ /* 0x000fe20000010100 */
[----:B0-----:R-:W-:-:S04]  /*3c20*/  IADD3 R16, PT, PT, R13, 0x7f, -R10 ;  /* 0x0000007f0d107810 */ /* 0x001fc80007ffe80a */
[----:B------:R-:W-:Y:S01]  /*3c30*/  IADD3 R9, PT, PT, R16, R9, RZ ;  /* 0x0000000910097210 */ /* 0x000fe20007ffe0ff */
[----:B-1----:R-:W-:-:S04]  /*3c40*/  FFMA R15, R14, R17, 1 ;  /* 0x3f8000000e0f7423 */ /* 0x002fc80000000011 */
[----:B------:R-:W-:-:S04]  /*3c50*/  FFMA R15, R14, R15, R14 ;  /* 0x0000000f0e0f7223 */ /* 0x000fc8000000000e */
[----:B------:R-:W-:-:S04]  /*3c60*/  FFMA R14, R0, R15, RZ ;  /* 0x0000000f000e7223 */ /* 0x000fc800000000ff */
[----:B------:R-:W-:-:S04]  /*3c70*/  FFMA R18, R17, R14, R0 ;  /* 0x0000000e11127223 */ /* 0x000fc80000000000 */
[----:B------:R-:W-:-:S04]  /*3c80*/  FFMA R14, R15, R18, R14 ;  /* 0x000000120f0e7223 */ /* 0x000fc8000000000e */
[----:B------:R-:W-:-:S04]  /*3c90*/  FFMA R17, R17, R14, R0 ;  /* 0x0000000e11117223 */ /* 0x000fc80000000000 */
[----:B------:R-:W-:-:S05]  /*3ca0*/  FFMA R0, R15, R17, R14 ;  /* 0x000000110f007223 */ /* 0x000fca000000000e */
[----:B------:R-:W-:-:S04]  /*3cb0*/  SHF.R.U32.HI R10, RZ, 0x17, R0 ;  /* 0x00000017ff0a7819 */ /* 0x000fc80000011600 */
[----:B------:R-:W-:-:S04]  /*3cc0*/  LOP3.LUT R10, R10, 0xff, RZ, 0xc0, !PT ;  /* 0x000000ff0a0a7812 */ /* 0x000fc800078ec0ff */
[----:B------:R-:W-:-:S04]  /*3cd0*/  IADD3 R10, PT, PT, R10, R9, RZ ;  /* 0x000000090a0a7210 */ /* 0x000fc80007ffe0ff */
[----:B------:R-:W-:-:S04]  /*3ce0*/  IADD3 R13, PT, PT, R10, -0x1, RZ ;  /* 0xffffffff0a0d7810 */ /* 0x000fc80007ffe0ff */
[----:B------:R-:W-:-:S13]  /*3cf0*/  ISETP.GE.U32.AND P0, PT, R13, 0xfe, PT ;  /* 0x000000fe0d00780c */ /* 0x000fda0003f06070 */
[----:B------:R-:W-:Y:S05]  /*3d00*/  @!P0 BRA `(.L_x_87) ;  /* 0x0000000000808947 */ /* 0x000fea0003800000 */
[----:B------:R-:W-:-:S13]  /*3d10*/  ISETP.GT.AND P0, PT, R10, 0xfe, PT ;  /* 0x000000fe0a00780c */ /* 0x000fda0003f04270 */
[----:B------:R-:W-:Y:S05]  /*3d20*/  @P0 BRA `(.L_x_88) ;  /* 0x00000000006c0947 */ /* 0x000fea0003800000 */
[----:B------:R-:W-:-:S13]  /*3d30*/  ISETP.GE.AND P0, PT, R10, 0x1, PT ;  /* 0x000000010a00780c */ /* 0x000fda0003f06270 */
[----:B------:R-:W-:Y:S05]  /*3d40*/  @P0 BRA `(.L_x_89) ;  /* 0x0000000000740947 */ /* 0x000fea0003800000 */
[----:B------:R-:W-:Y:S02]  /*3d50*/  ISETP.GE.AND P0, PT, R10, -0x18, PT ;  /* 0xffffffe80a00780c */ /* 0x000fe40003f06270 */
[----:B------:R-:W-:-:S11]  /*3d60*/  LOP3.LUT R0, R0, 0x80000000, RZ, 0xc0, !PT ;  /* 0x8000000000007812 */ /* 0x000fd600078ec0ff */
[----:B------:R-:W-:Y:S05]  /*3d70*/  @!P0 BRA `(.L_x_89) ;  /* 0x0000000000688947 */ /* 0x000fea0003800000 */
[-CC-:B------:R-:W-:Y:S01]  /*3d80*/  FFMA.RZ R9, R15, R17.reuse, R14.reuse ;  /* 0x000000110f097223 */ /* 0x180fe2000000c00e */
[C---:B------:R-:W-:Y:S02]  /*3d90*/  IADD3 R16, PT, PT, R10.reuse, 0x20, RZ ;  /* 0x000000200a107810 */ /* 0x040fe40007ffe0ff */
[C---:B------:R-:W-:Y:S02]  /*3da0*/  ISETP.NE.AND P3, PT, R10.reuse, RZ, PT ;  /* 0x000000ff0a00720c */ /* 0x040fe40003f65270 */
[----:B------:R-:W-:Y:S01]  /*3db0*/  LOP3.LUT R13, R9, 0x7fffff, RZ, 0xc0, !PT ;  /* 0x007fffff090d7812 */ /* 0x000fe200078ec0ff */
[CCC-:B------:R-:W-:Y:S01]  /*3dc0*/  FFMA.RP R9, R15.reuse, R17.reuse, R14.reuse ;  /* 0x000000110f097223 */ /* 0x1c0fe2000000800e */
[----:B------:R-:W-:Y:S01]  /*3dd0*/  FFMA.RM R14, R15, R17, R14 ;  /* 0x000000110f0e7223 */ /* 0x000fe2000000400e */
[----:B------:R-:W-:Y:S02]  /*3de0*/  ISETP.NE.AND P1, PT, R10, RZ, PT ;  /* 0x000000ff0a00720c */ /* 0x000fe40003f25270 */
[----:B------:R-:W-:-:S02]  /*3df0*/  LOP3.LUT R13, R13, 0x800000, RZ, 0xfc, !PT ;  /* 0x008000000d0d7812 */ /* 0x000fc400078efcff */
[----:B------:R-:W-:Y:S02]  /*3e00*/  IADD3 R10, PT, PT, -R10, RZ, RZ ;  /* 0x000000ff0a0a7210 */ /* 0x000fe40007ffe1ff */
[----:B------:R-:W-:Y:S02]  /*3e10*/  SHF.L.U32 R16, R13, R16, RZ ;  /* 0x000000100d107219 */ /* 0x000fe400000006ff */
[----:B------:R-:W-:Y:S02]  /*3e20*/  FSETP.NEU.FTZ.AND P0, PT, R9, R14, PT ;  /* 0x0000000e0900720b */ /* 0x000fe40003f1d000 */
[----:B------:R-:W-:Y:S02]  /*3e30*/  SEL R10, R10, RZ, P3 ;  /* 0x000000ff0a0a7207 */ /* 0x000fe40001800000 */
[----:B------:R-:W-:Y:S02]  /*3e40*/  ISETP.NE.AND P1, PT, R16, RZ, P1 ;  /* 0x000000ff1000720c */ /* 0x000fe40000f25270 */
[----:B------:R-:W-:-:S02]  /*3e50*/  SHF.R.U32.HI R10, RZ, R10, R13 ;  /* 0x0000000aff0a7219 */ /* 0x000fc4000001160d */
[----:B------:R-:W-:Y:S02]  /*3e60*/  PLOP3.LUT P0, PT, P0, P1, PT, 0xf8, 0x8f ;  /* 0x00000000008f781c */ /* 0x000fe40000703f70 */
[----:B------:R-:W-:Y:S02]  /*3e70*/  SHF.R.U32.HI R14, RZ, 0x1, R10 ;  /* 0x00000001ff0e7819 */ /* 0x000fe4000001160a */
[----:B------:R-:W-:-:S04]  /*3e80*/  SEL R9, RZ, 0x1, !P0 ;  /* 0x00000001ff097807 */ /* 0x000fc80004000000 */
[----:B------:R-:W-:-:S04]  /*3e90*/  LOP3.LUT R9, R9, 0x1, R14, 0xf8, !PT ;  /* 0x0000000109097812 */ /* 0x000fc800078ef80e */
[----:B------:R-:W-:-:S04]  /*3ea0*/  LOP3.LUT R9, R9, R10, RZ, 0xc0, !PT ;  /* 0x0000000a09097212 */ /* 0x000fc800078ec0ff */
[----:B------:R-:W-:-:S04]  /*3eb0*/  IADD3 R9, PT, PT, R14, R9, RZ ;  /* 0x000000090e097210 */ /* 0x000fc80007ffe0ff */
[----:B------:R-:W-:Y:S01]  /*3ec0*/  LOP3.LUT R0, R9, R0, RZ, 0xfc, !PT ;  /* 0x0000000009007212 */ /* 0x000fe200078efcff */
[----:B------:R-:W-:Y:S06]  /*3ed0*/  BRA `(.L_x_89) ;  /* 0x0000000000107947 */ /* 0x000fec0003800000 */
.L_x_88:
[----:B------:R-:W-:-:S04]  /*3ee0*/  LOP3.LUT R0, R0, 0x80000000, RZ, 0xc0, !PT ;  /* 0x8000000000007812 */ /* 0x000fc800078ec0ff */
[----:B------:R-:W-:Y:S01]  /*3ef0*/  LOP3.LUT R0, R0, 0x7f800000, RZ, 0xfc, !PT ;  /* 0x7f80000000007812 */ /* 0x000fe200078efcff */
[----:B------:R-:W-:Y:S06]  /*3f00*/  BRA `(.L_x_89) ;  /* 0x0000000000047947 */ /* 0x000fec0003800000 */
.L_x_87:
[----:B------:R-:W-:-:S07]  /*3f10*/  LEA R0, R9, R0, 0x17 ;  /* 0x0000000009007211 */ /* 0x000fce00078eb8ff */
.L_x_89:
[----:B------:R-:W-:Y:S05]  /*3f20*/  BSYNC.RECONVERGENT B1 ;  /* 0x0000000000017941 */ /* 0x000fea0003800200 */
.L_x_86:
[----:B------:R-:W-:Y:S05]  /*3f30*/  BRA `(.L_x_90) ;  /* 0x0000000000207947 */ /* 0x000fea0003800000 */
.L_x_85:
[----:B------:R-:W-:-:S04]  /*3f40*/  LOP3.LUT R0, R15, 0x80000000, R0, 0x48, !PT ;  /* 0x800000000f007812 */ /* 0x000fc800078e4800 */
[----:B------:R-:W-:Y:S01]  /*3f50*/  LOP3.LUT R0, R0, 0x7f800000, RZ, 0xfc, !PT ;  /* 0x7f80000000007812 */ /* 0x000fe200078efcff */
[----:B------:R-:W-:Y:S06]  /*3f60*/  BRA `(.L_x_90) ;  /* 0x0000000000147947 */ /* 0x000fec0003800000 */
.L_x_84:
[----:B------:R-:W-:Y:S01]  /*3f70*/  LOP3.LUT R0, R15, 0x80000000, R0, 0x48, !PT ;  /* 0x800000000f007812 */ /* 0x000fe200078e4800 */
[----:B------:R-:W-:Y:S06]  /*3f80*/  BRA `(.L_x_90) ;  /* 0x00000000000c7947 */ /* 0x000fec0003800000 */
.L_x_83:
[----:B------:R-:W0:Y:S01]  /*3f90*/  MUFU.RSQ R0, -QNAN ;  /* 0xffc0000000007908 */ /* 0x000e220000001400 */
[----:B------:R-:W-:Y:S05]  /*3fa0*/  BRA `(.L_x_90) ;  /* 0x0000000000047947 */ /* 0x000fea0003800000 */
.L_x_82:
[----:B------:R-:W-:-:S07]  /*3fb0*/  FADD.FTZ R0, R0, R3 ;  /* 0x0000000300007221 */ /* 0x000fce0000010000 */
.L_x_90:
[----:B------:R-:W-:Y:S05]  /*3fc0*/  BSYNC.RECONVERGENT B0 ;  /* 0x0000000000007941 */ /* 0x000fea0003800200 */
.L_x_80:
[----:B------:R-:W-:Y:S01]  /*3fd0*/  HFMA2 R13, -RZ, RZ, 0, 0 ;  /* 0x00000000ff0d7431 */ /* 0x000fe200000001ff */
[----:B0-----:R-:W-:-:S03]  /*3fe0*/  MOV R9, R0 ;  /* 0x0000000000097202 */ /* 0x001fc60000000f00 */
[----:B------:R-:W-:Y:S05]  /*3ff0*/  RET.REL.NODEC R12 `(_Z15applica_softmaxPfii) ;  /* 0xffffffc00c007950 */ /* 0x000fea0003c3ffff */
.L_x_91:
        /* <DEDUP_REMOVED lines=16> */
.L_x_99:


//--------------------- .text._Z17computa_attentionPKfS0_Pfiiif --------------------------
	.section	.text._Z17computa_attentionPKfS0_Pfiiif,"ax",@progbits
	.align	128
        .global         _Z17computa_attentionPKfS0_Pfiiif
        .type           _Z17computa_attentionPKfS0_Pfiiif,@function
        .size           _Z17computa_attentionPKfS0_Pfiiif,(.L_x_102 - _Z17computa_attentionPKfS0_Pfiiif)
        .other          _Z17computa_attentionPKfS0_Pfiiif,@"STO_CUDA_ENTRY STV_DEFAULT"
_Z17computa_attentionPKfS0_Pfiiif:
.text._Z17computa_attentionPKfS0_Pfiiif:
[----:B------:R-:W-:Y:S01]  /*0000*/  LDC R1, c[0x0][0x37c] ;  /* 0x0000df00ff017b82 */ /* 0x000fe20000000800 */
[----:B------:R-:W0:Y:S07]  /*0010*/  S2R R3, SR_TID.X ;  /* 0x0000000000037919 */ /* 0x000e2e0000002100 */
[----:B------:R-:W1:Y:S01]  /*0020*/  LDC R7, c[0x0][0x364] ;  /* 0x0000d900ff077b82 */ /* 0x000e620000000800 */
[----:B------:R-:W2:Y:S01]  /*0030*/  LDCU.64 UR10, c[0x0][0x398] ;  /* 0x00007300ff0a77ac */ /* 0x000ea20008000a00 */
[----:B------:R-:W1:Y:S06]  /*0040*/  S2R R2, SR_TID.Y ;  /* 0x0000000000027919 */ /* 0x000e6c0000002200 */
[----:B------:R-:W0:Y:S08]  /*0050*/  S2UR UR5, SR_CTAID.X ;  /* 0x00000000000579c3 */ /* 0x000e300000002500 */
[----:B------:R-:W0:Y:S08]  /*0060*/  LDC R0, c[0x0][0x360] ;  /* 0x0000d800ff007b82 */ /* 0x000e300000000800 */
[----:B------:R-:W1:Y:S01]  /*0070*/  S2UR UR4, SR_CTAID.Y ;  /* 0x00000000000479c3 */ /* 0x000e620000002600 */
[----:B0-----:R-:W-:-:S05]  /*0080*/  IMAD R0, R0, UR5, R3 ;  /* 0x0000000500007c24 */ /* 0x001fca000f8e0203 */
[----:B--2---:R-:W-:Y:S01]  /*0090*/  ISETP.GE.AND P0, PT, R0, UR11, PT ;  /* 0x0000000b00007c0c */ /* 0x004fe2000bf06270 */
[----:B-1----:R-:W-:-:S05]  /*00a0*/  IMAD R7, R7, UR4, R2 ;  /* 0x0000000407077c24 */ /* 0x002fca000f8e0202 */
[----:B------:R-:W-:-:S13]  /*00b0*/  ISETP.GE.OR P0, PT, R7, UR10, P0 ;  /* 0x0000000a07007c0c */ /* 0x000fda0008706670 */
[----:B------:R-:W-:Y:S05]  /*00c0*/  @P0 EXIT ;  /* 0x000000000000094d */ /* 0x000fea0003800000 */
[----:B------:R-:W0:Y:S01]  /*00d0*/  LDCU UR7, c[0x0][0x3a0] ;  /* 0x00007400ff0777ac */ /* 0x000e220008000800 */
[----:B------:R-:W-:Y:S01]  /*00e0*/  HFMA2 R14, -RZ, RZ, 0, 0 ;  /* 0x00000000ff0e7431 */ /* 0x000fe200000001ff */
[----:B------:R-:W1:Y:S01]  /*00f0*/  LDCU.64 UR12, c[0x0][0x358] ;  /* 0x00006b00ff0c77ac */ /* 0x000e620008000a00 */
[----:B0-----:R-:W-:-:S09]  /*0100*/  UISETP.GE.AND UP0, UPT, UR7, 0x1, UPT ;  /* 0x000000010700788c */ /* 0x001fd2000bf06270 */
[----:B-1----:R-:W-:Y:S05]  /*0110*/  BRA.U !UP0, `(.L_x_92) ;  /* 0x00000009089c7547 */ /* 0x002fea000b800000 */
[----:B------:R-:W-:Y:S02]  /*0120*/  UISETP.GE.U32.AND UP1, UPT, UR7, 0x10, UPT ;  /* 0x000000100700788c */ /* 0x000fe4000bf26070 */
[----:B------:R-:W-:Y:S01]  /*0130*/  IMAD R8, R7, UR7, RZ ;  /* 0x0000000707087c24 */ /* 0x000fe2000f8e02ff */
[----:B------:R-:W-:Y:S02]  /*0140*/  ULOP3.LUT UR10, UR7, 0xf, URZ, 0xc0, !UPT ;  /* 0x0000000f070a7892 */ /* 0x000fe4000f8ec0ff */
[----:B------:R-:W-:Y:S01]  /*0150*/  IMAD R9, R0, UR7, RZ ;  /* 0x0000000700097c24 */ /* 0x000fe2000f8e02ff */
[----:B------:R-:W-:Y:S01]  /*0160*/  MOV R14, RZ ;  /* 0x000000ff000e7202 */ /* 0x000fe20000000f00 */
[----:B------:R-:W-:Y:S01]  /*0170*/  UMOV UR4, URZ ;  /* 0x000000ff00047c82 */ /* 0x000fe20008000000 */
[----:B------:R-:W-:Y:S01]  /*0180*/  UISETP.NE.AND UP0, UPT, UR10, URZ, UPT ;  /* 0x000000ff0a00728c */ /* 0x000fe2000bf05270 */
[----:B------:R-:W-:Y:S10]  /*0190*/  BRA.U !UP1, `(.L_x_93) ;  /* 0x0000000509107547 */ /* 0x000ff4000b800000 */
[----:B------:R-:W0:Y:S01]  /*01a0*/  LDC.64 R2, c[0x0][0x380] ;  /* 0x0000e000ff027b82 */ /* 0x000e220000000a00 */
[----:B------:R-:W1:Y:S01]  /*01b0*/  LDCU.64 UR8, c[0x0][0x388] ;  /* 0x00007100ff0877ac */ /* 0x000e620008000a00 */
[----:B------:R-:W-:Y:S02]  /*01c0*/  MOV R14, RZ ;  /* 0x000000ff000e7202 */ /* 0x000fe40000000f00 */
[----:B------:R-:W-:Y:S01]  /*01d0*/  MOV R6, R9 ;  /* 0x0000000900067202 */ /* 0x000fe20000000f00 */
[----:B------:R-:W-:Y:S02]  /*01e0*/  ULOP3.LUT UR4, UR7, 0x7ffffff0, URZ, 0xc0, !UPT ;  /* 0x7ffffff007047892 */ /* 0x000fe4000f8ec0ff */
[----:B-1----:R-:W-:Y:S02]  /*01f0*/  UIADD3 UR5, UP1, UPT, UR8, 0x20, URZ ;  /* 0x0000002008057890 */ /* 0x002fe4000ff3e0ff */
[----:B------:R-:W-:Y:S02]  /*0200*/  UIADD3 UR8, UPT, UPT, -UR4, URZ, URZ ;  /* 0x000000ff04087290 */ /* 0x000fe4000fffe1ff */
[----:B------:R-:W-:Y:S01]  /*0210*/  UIADD3.X UR6, UPT, UPT, URZ, UR9, URZ, UP1, !UPT ;  /* 0x00000009ff067290 */ /* 0x000fe20008ffe4ff */
[----:B0-----:R-:W-:-:S03]  /*0220*/  IMAD.WIDE.U32 R2, R8, 0x4, R2 ;  /* 0x0000000408027825 */ /* 0x001fc600078e0002 */
[----:B------:R-:W-:-:S04]  /*0230*/  IADD3 R4, P0, PT, R2, 0x20, RZ ;  /* 0x0000002002047810 */ /* 0x000fc80007f1e0ff */
[----:B------:R-:W-:-:S09]  /*0240*/  IADD3.X R5, PT, PT, RZ, R3, RZ, P0, !PT ;  /* 0x00000003ff057210 */ /* 0x000fd200007fe4ff */
.L_x_94:
[----:B------:R-:W-:Y:S01]  /*0250*/  MOV R2, UR5 ;  /* 0x0000000500027c02 */ /* 0x000fe20008000f00 */
[----:B------:R-:W2:Y:S01]  /*0260*/  LDG.E R15, desc[UR12][R4.64+-0x20] ;  /* 0xffffe00c040f7981 */ /* 0x000ea2000c1e1900 */
[----:B------:R-:W-:-:S03]  /*0270*/  MOV R3, UR6 ;  /* 0x0000000600037c02 */ /* 0x000fc60008000f00 */
[----:B------:R-:W3:Y:S01]  /*0280*/  LDG.E R17, desc[UR12][R4.64+-0x1c] ;  /* 0xffffe40c04117981 */ /* 0x000ee2000c1e1900 */
[----:B------:R-:W-:-:S03]  /*0290*/  IMAD.WIDE R2, R6, 0x4, R2 ;  /* 0x0000000406027825 */ /* 0x000fc600078e0202 */
[----:B------:R-:W4:Y:S04]  /*02a0*/  LDG.E R19, desc[UR12][R4.64+-0x18] ;  /* 0xffffe80c04137981 */ /* 0x000f28000c1e1900 */
        /* <DEDUP_REMOVED lines=13> */
[----:B--2---:R-:W-:-:S03]  /*0380*/  FFMA R16, R15, R16, R14 ;  /* 0x000000100f107223 */ /* 0x004fc6000000000e */
[----:B------:R-:W2:Y:S01]  /*0390*/  LDG.E R15, desc[UR12][R4.64+-0x4] ;  /* 0xfffffc0c040f7981 */ /* 0x000ea2000c1e1900 */
[----:B---3--:R-:W-:-:S03]  /*03a0*/  FFMA R24, R17, R24, R16 ;  /* 0x0000001811187223 */ /* 0x008fc60000000010 */
[----:B------:R-:W2:Y:S01]  /*03b0*/  LDG.E R14, desc[UR12][R2.64+-0x4] ;  /* 0xfffffc0c020e7981 */ /* 0x000ea2000c1e1900 */
[----:B----4-:R-:W-:-:S03]  /*03c0*/  FFMA R25, R19, R18, R24 ;  /* 0x0000001213197223 */ /* 0x010fc60000000018 */
[----:B------:R-:W3:Y:S04]  /*03d0*/  LDG.E R16, desc[UR12][R4.64] ;  /* 0x0000000c04107981 */ /* 0x000ee8000c1e1900 */
[----:B------:R-:W3:Y:S01]  /*03e0*/  LDG.E R17, desc[UR12][R2.64] ;  /* 0x0000000c02117981 */ /* 0x000ee2000c1e1900 */
[----:B-----5:R-:W-:-:S03]  /*03f0*/  FFMA R25, R20, R21, R25 ;  /* 0x0000001514197223 */ /* 0x020fc60000000019 */
[----:B------:R-:W4:Y:S04]  /*0400*/  LDG.E R18, desc[UR12][R4.64+0x4] ;  /* 0x0000040c04127981 */ /* 0x000f28000c1e1900 */
[----:B------:R-:W4:Y:S01]  /*0410*/  LDG.E R19, desc[UR12][R2.64+0x4] ;  /* 0x0000040c02137981 */ /* 0x000f22000c1e1900 */
[----:B------:R-:W-:-:S03]  /*0420*/  FFMA R25, R22, R23, R25 ;  /* 0x0000001716197223 */ /* 0x000fc60000000019 */
[----:B------:R-:W5:Y:S04]  /*0430*/  LDG.E R20, desc[UR12][R4.64+0x8] ;  /* 0x0000080c04147981 */ /* 0x000f68000c1e1900 */
[----:B------:R-:W5:Y:S01]  /*0440*/  LDG.E R21, desc[UR12][R2.64+0x8] ;  /* 0x0000080c02157981 */ /* 0x000f62000c1e1900 */
[----:B------:R-:W-:-:S03]  /*0450*/  FFMA R25, R10, R11, R25 ;  /* 0x0000000b0a197223 */ /* 0x000fc60000000019 */
[----:B------:R-:W5:Y:S04]  /*0460*/  LDG.E R22, desc[UR12][R4.64+0xc] ;  /* 0x00000c0c04167981 */ /* 0x000f68000c1e1900 */
[----:B------:R-:W5:Y:S04]  /*0470*/  LDG.E R23, desc[UR12][R2.64+0xc] ;  /* 0x00000c0c02177981 */ /* 0x000f68000c1e1900 */
[----:B------:R-:W5:Y:S01]  /*0480*/  LDG.E R10, desc[UR12][R4.64+0x10] ;  /* 0x0000100c040a7981 */ /* 0x000f62000c1e1900 */
[----:B------:R-:W-:-:S03]  /*0490*/  FFMA R28, R12, R13, R25 ;  /* 0x0000000d0c1c7223 */ /* 0x000fc60000000019 */
[----:B------:R-:W5:Y:S04]  /*04a0*/  LDG.E R11, desc[UR12][R2.64+0x10] ;  /* 0x0000100c020b7981 */ /* 0x000f68000c1e1900 */
[----:B------:R-:W5:Y:S04]  /*04b0*/  LDG.E R24, desc[UR12][R4.64+0x14] ;  /* 0x0000140c04187981 */ /* 0x000f68000c1e1900 */
[----:B------:R-:W5:Y:S04]  /*04c0*/  LDG.E R25, desc[UR12][R2.64+0x14] ;  /* 0x0000140c02197981 */ /* 0x000f68000c1e1900 */
[----:B------:R0:W5:Y:S04]  /*04d0*/  LDG.E R13, desc[UR12][R4.64+0x18] ;  /* 0x0000180c040d7981 */ /* 0x000168000c1e1900 */
[----:B------:R-:W5:Y:S01]  /*04e0*/  LDG.E R12, desc[UR12][R2.64+0x18] ;  /* 0x0000180c020c7981 */ /* 0x000f62000c1e1900 */
[----:B------:R-:W-:-:S04]  /*04f0*/  UIADD3 UR8, UPT, UPT, UR8, 0x10, URZ ;  /* 0x0000001008087890 */ /* 0x000fc8000fffe0ff */
[----:B------:R-:W-:Y:S01]  /*0500*/  UISETP.NE.AND UP1, UPT, UR8, URZ, UPT ;  /* 0x000000ff0800728c */ /* 0x000fe2000bf25270 */
[----:B0-----:R-:W-:Y:S02]  /*0510*/  IADD3 R4, P0, PT, R4, 0x40, RZ ;  /* 0x0000004004047810 */ /* 0x001fe40007f1e0ff */
[----:B------:R-:W-:Y:S02]  /*0520*/  IADD3 R6, PT, PT, R6, 0x10, RZ ;  /* 0x0000001006067810 */ /* 0x000fe40007ffe0ff */
[----:B------:R-:W-:Y:S01]  /*0530*/  IADD3.X R5, PT, PT, RZ, R5, RZ, P0, !PT ;  /* 0x00000005ff057210 */ /* 0x000fe200007fe4ff */
[----:B--2---:R-:W-:-:S04]  /*0540*/  FFMA R15, R15, R14, R28 ;  /* 0x0000000e0f0f7223 */ /* 0x004fc8000000001c */
[----:B---3--:R-:W-:-:S04]  /*0550*/  FFMA R15, R16, R17, R15 ;  /* 0x00000011100f7223 */ /* 0x008fc8000000000f */
[----:B----4-:R-:W-:-:S04]  /*0560*/  FFMA R15, R18, R19, R15 ;  /* 0x00000013120f7223 */ /* 0x010fc8000000000f */
[----:B-----5:R-:W-:-:S04]  /*0570*/  FFMA R15, R20, R21, R15 ;  /* 0x00000015140f7223 */ /* 0x020fc8000000000f */
[----:B------:R-:W-:-:S04]  /*0580*/  FFMA R15, R22, R23, R15 ;  /* 0x00000017160f7223 */ /* 0x000fc8000000000f */
[----:B------:R-:W-:-:S04]  /*0590*/  FFMA R11, R10, R11, R15 ;  /* 0x0000000b0a0b7223 */ /* 0x000fc8000000000f */
[----:B------:R-:W-:-:S04]  /*05a0*/  FFMA R24, R24, R25, R11 ;  /* 0x0000001918187223 */ /* 0x000fc8000000000b */
[----:B------:R-:W-:-:S04]  /*05b0*/  FFMA R13, R13, R12, R24 ;  /* 0x0000000c0d0d7223 */ /* 0x000fc80000000018 */
[----:B------:R-:W-:Y:S01]  /*05c0*/  FFMA R14, R26, R27, R13 ;  /* 0x0000001b1a0e7223 */ /* 0x000fe2000000000d */
[----:B------:R-:W-:Y:S06]  /*05d0*/  BRA.U UP1, `(.L_x_94) ;  /* 0xfffffffd011c7547 */ /* 0x000fec000b83ffff */
.L_x_93:
[----:B------:R-:W-:Y:S05]  /*05e0*/  BRA.U !UP0, `(.L_x_92) ;  /* 0x0000000508687547 */ /* 0x000fea000b800000 */
[----:B------:R-:W-:Y:S02]  /*05f0*/  UISETP.GE.U32.AND UP0, UPT, UR10, 0x8, UPT ;  /* 0x000000080a00788c */ /* 0x000fe4000bf06070 */
[----:B------:R-:W-:-:S04]  /*0600*/  ULOP3.LUT UR6, UR7, 0x7, URZ, 0xc0, !UPT ;  /* 0x0000000707067892 */ /* 0x000fc8000f8ec0ff */
[----:B------:R-:W-:-:S03]  /*0610*/  UISETP.NE.AND UP1, UPT, UR6, URZ, UPT ;  /* 0x000000ff0600728c */ /* 0x000fc6000bf25270 */
[----:B------:R-:W-:Y:S08]  /*0620*/  BRA.U !UP0, `(.L_x_95) ;  /* 0x0000000108907547 */ /* 0x000ff0000b800000 */
[----:B------:R-:W0:Y:S01]  /*0630*/  LDC.64 R10, c[0x0][0x380] ;  /* 0x0000e000ff0a7b82 */ /* 0x000e220000000a00 */
[----:B------:R-:W1:Y:S01]  /*0640*/  LDCU.64 UR8, c[0x0][0x380] ;  /* 0x00007000ff0877ac */ /* 0x000e620008000a00 */
[C---:B------:R-:W-:Y:S02]  /*0650*/  IADD3 R3, PT, PT, R8.reuse, UR4, RZ ;  /* 0x0000000408037c10 */ /* 0x040fe4000fffe0ff */
[----:B------:R-:W-:Y:S02]  /*0660*/  IADD3 R6, P0, PT, R8, UR4, RZ ;  /* 0x0000000408067c10 */ /* 0x000fe4000ff1e0ff */
[----:B------:R-:W-:Y:S02]  /*0670*/  IADD3 R13, PT, PT, R9, UR4, RZ ;  /* 0x00000004090d7c10 */ /* 0x000fe4000fffe0ff */
[----:B------:R-:W2:Y:S01]  /*0680*/  LDC.64 R4, c[0x0][0x388] ;  /* 0x0000e200ff047b82 */ /* 0x000ea20000000a00 */
[----:B0-----:R-:W-:Y:S01]  /*0690*/  IMAD.WIDE.U32 R10, R3, 0x4, R10 ;  /* 0x00000004030a7825 */ /* 0x001fe200078e000a */
[----:B------:R-:W-:-:S02]  /*06a0*/  IADD3.X R3, PT, PT, RZ, RZ, RZ, P0, !PT ;  /* 0x000000ffff037210 */ /* 0x000fc400007fe4ff */
[C---:B-1----:R-:W-:Y:S02]  /*06b0*/  LEA R2, P0, R6.reuse, UR8, 0x2 ;  /* 0x0000000806027c11 */ /* 0x042fe4000f8010ff */
[----:B------:R-:W3:Y:S02]  /*06c0*/  LDG.E R15, desc[UR12][R10.64] ;  /* 0x0000000c0a0f7981 */ /* 0x000ee4000c1e1900 */
[----:B------:R-:W-:Y:S01]  /*06d0*/  LEA.HI.X R3, R6, UR9, R3, 0x2, P0 ;  /* 0x0000000906037c11 */ /* 0x000fe200080f1403 */
[----:B--2---:R-:W-:-:S04]  /*06e0*/  IMAD.WIDE R4, R13, 0x4, R4 ;  /* 0x000000040d047825 */ /* 0x004fc800078e0204 */
[----:B------:R-:W2:Y:S04]  /*06f0*/  LDG.E R18, desc[UR12][R2.64+0x4] ;  /* 0x0000040c02127981 */ /* 0x000ea8000c1e1900 */
[----:B------:R-:W3:Y:S04]  /*0700*/  LDG.E R16, desc[UR12][R4.64] ;  /* 0x0000000c04107981 */ /* 0x000ee8000c1e1900 */
[----:B------:R-:W2:Y:S04]  /*0710*/  LDG.E R17, desc[UR12][R4.64+0x4] ;  /* 0x0000040c04117981 */ /* 0x000ea8000c1e1900 */
        /* <DEDUP_REMOVED lines=13> */
[----:B---3--:R-:W-:-:S04]  /*07f0*/  FFMA R15, R15, R16, R14 ;  /* 0x000000100f0f7223 */ /* 0x008fc8000000000e */
[----:B--2---:R-:W-:-:S04]  /*0800*/  FFMA R15, R18, R17, R15 ;  /* 0x00000011120f7223 */ /* 0x004fc8000000000f */
[----:B----4-:R-:W-:-:S04]  /*0810*/  FFMA R15, R20, R19, R15 ;  /* 0x00000013140f7223 */ /* 0x010fc8000000000f */
[----:B-----5:R-:W-:-:S04]  /*0820*/  FFMA R15, R22, R21, R15 ;  /* 0x00000015160f7223 */ /* 0x020fc8000000000f */
[----:B------:R-:W-:-:S04]  /*0830*/  FFMA R15, R24, R23, R15 ;  /* 0x00000017180f7223 */ /* 0x000fc8000000000f */
[----:B------:R-:W-:-:S04]  /*0840*/  FFMA R13, R12, R13, R15 ;  /* 0x0000000d0c0d7223 */ /* 0x000fc8000000000f */
[----:B------:R-:W-:-:S04]  /*0850*/  FFMA R11, R6, R11, R13 ;  /* 0x0000000b060b7223 */ /* 0x000fc8000000000d */
[----:B------:R-:W-:-:S07]  /*0860*/  FFMA R14, R10, R25, R11 ;  /* 0x000000190a0e7223 */ /* 0x000fce000000000b */
.L_x_95:
        /* <DEDUP_REMOVED lines=13> */
[----:B-1----:R-:W-:-:S03]  /*0940*/  LEA R2, P0, R6, UR6, 0x2 ;  /* 0x0000000606027c11 */ /* 0x002fc6000f8010ff */
[----:B------:R-:W3:Y:S01]  /*0950*/  LDG.E R11, desc[UR12][R10.64] ;  /* 0x0000000c0a0b7981 */ /* 0x000ee2000c1e1900 */
        /* <DEDUP_REMOVED lines=8> */
[----:B------:R-:W5:Y:S01]  /*09e0*/  LDG.E R18, desc[UR12][R4.64+0xc] ;  /* 0x00000c0c04127981 */ /* 0x000f62000c1e1900 */
[----:B------:R-:W-:Y:S01]  /*09f0*/  UIADD3 UR4, UPT, UPT, UR4, 0x4, URZ ;  /* 0x0000000404047890 */ /* 0x000fe2000fffe0ff */
[----:B---3--:R-:W-:-:S04]  /*0a00*/  FFMA R6, R11, R6, R14 ;  /* 0x000000060b067223 */ /* 0x008fc8000000000e */
[----:B--2---:R-:W-:-:S04]  /*0a10*/  FFMA R6, R13, R12, R6 ;  /* 0x0000000c0d067223 */ /* 0x004fc80000000006 */
[----:B----4-:R-:W-:-:S04]  /*0a20*/  FFMA R6, R15, R16, R6 ;  /* 0x000000100f067223 */ /* 0x010fc80000000006 */
[----:B-----5:R-:W-:-:S07]  /*0a30*/  FFMA R14, R17, R18, R6 ;  /* 0x00000012110e7223 */ /* 0x020fce0000000006 */
.L_x_96:
[----:B------:R-:W-:Y:S05]  /*0a40*/  BRA.U !UP1, `(.L_x_92) ;  /* 0x0000000109507547 */ /* 0x000fea000b800000 */
[----:B------:R-:W0:Y:S01]  /*0a50*/  LDC.64 R4, c[0x0][0x380] ;  /* 0x0000e000ff047b82 */ /* 0x000e220000000a00 */
[----:B------:R-:W-:Y:S01]  /*0a60*/  IADD3 R11, PT, PT, R8, UR4, RZ ;  /* 0x00000004080b7c10 */ /* 0x000fe2000fffe0ff */
[----:B------:R-:W-:-:S06]  /*0a70*/  UIADD3 UR5, UPT, UPT, -UR5, URZ, URZ ;  /* 0x000000ff05057290 */ /* 0x000fcc000fffe1ff */
[----:B------:R-:W1:Y:S01]  /*0a80*/  LDC.64 R2, c[0x0][0x388] ;  /* 0x0000e200ff027b82 */ /* 0x000e620000000a00 */
[----:B0-----:R-:W-:Y:S01]  /*0a90*/  IMAD.WIDE.U32 R4, R11, 0x4, R4 ;  /* 0x000000040b047825 */ /* 0x001fe200078e0004 */
[----:B------:R-:W-:Y:S02]  /*0aa0*/  IADD3 R11, PT, PT, R9, UR4, RZ ;  /* 0x00000004090b7c10 */ /* 0x000fe4000fffe0ff */
[----:B------:R-:W-:Y:S02]  /*0ab0*/  MOV R6, R4 ;  /* 0x0000000400067202 */ /* 0x000fe40000000f00 */
[----:B------:R-:W-:-:S07]  /*0ac0*/  MOV R13, R5 ;  /* 0x00000005000d7202 */ /* 0x000fce0000000f00 */
.L_x_97:
[----:B-1----:R-:W-:Y:S01]  /*0ad0*/  IMAD.WIDE R4, R11, 0x4, R2 ;  /* 0x000000040b047825 */ /* 0x002fe200078e0202 */
[----:B------:R-:W-:Y:S02]  /*0ae0*/  MOV R9, R13 ;  /* 0x0000000d00097202 */ /* 0x000fe40000000f00 */
[----:B------:R-:W-:-:S03]  /*0af0*/  MOV R8, R6 ;  /* 0x0000000600087202 */ /* 0x000fc60000000f00 */
[----:B------:R-:W2:Y:S04]  /*0b00*/  LDG.E R4, desc[UR12][R4.64] ;  /* 0x0000000c04047981 */ /* 0x000ea8000c1e1900 */
[----:B------:R-:W2:Y:S01]  /*0b10*/  LDG.E R9, desc[UR12][R8.64] ;  /* 0x0000000c08097981 */ /* 0x000ea2000c1e1900 */
[----:B------:R-:W-:Y:S01]  /*0b20*/  UIADD3 UR5, UPT, UPT, UR5, 0x1, URZ ;  /* 0x0000000105057890 */ /* 0x000fe2000fffe0ff */
[----:B------:R-:W-:Y:S02]  /*0b30*/  IADD3 R6, P0, PT, R6, 0x4, RZ ;  /* 0x0000000406067810 */ /* 0x000fe40007f1e0ff */
[----:B------:R-:W-:Y:S01]  /*0b40*/  IADD3 R11, PT, PT, R11, 0x1, RZ ;  /* 0x000000010b0b7810 */ /* 0x000fe20007ffe0ff */
[----:B------:R-:W-:Y:S01]  /*0b50*/  UISETP.NE.AND UP0, UPT, UR5, URZ, UPT ;  /* 0x000000ff0500728c */ /* 0x000fe2000bf05270 */
[----:B------:R-:W-:Y:S01]  /*0b60*/  IADD3.X R13, PT, PT, RZ, R13, RZ, P0, !PT ;  /* 0x0000000dff0d7210 */ /* 0x000fe200007fe4ff */
[----:B--2---:R-:W-:-:S07]  /*0b70*/  FFMA R14, R9, R4, R14 ;  /* 0x00000004090e7223 */ /* 0x004fce000000000e */
[----:B------:R-:W-:Y:S05]  /*0b80*/  BRA.U UP0, `(.L_x_97) ;  /* 0xfffffffd00d07547 */ /* 0x000fea000b83ffff */
.L_x_92:
[----:B------:R-:W0:Y:S01]  /*0b90*/  LDC.64 R2, c[0x0][0x390] ;  /* 0x0000e400ff027b82 */ /* 0x000e220000000a00 */
[----:B------:R-:W1:Y:S01]  /*0ba0*/  LDCU UR4, c[0x0][0x3a4] ;  /* 0x00007480ff0477ac */ /* 0x000e620008000800 */
[----:B------:R-:W-:Y:S02]  /*0bb0*/  IMAD R7, R7, UR11, R0 ;  /* 0x0000000b07077c24 */ /* 0x000fe4000f8e0200 */
[----:B-1----:R-:W-:Y:S02]  /*0bc0*/  FMUL R5, R14, UR4 ;  /* 0x000000040e057c20 */ /* 0x002fe40008400000 */
[----:B0-----:R-:W-:-:S05]  /*0bd0*/  IMAD.WIDE R2, R7, 0x4, R2 ;  /* 0x0000000407027825 */ /* 0x001fca00078e0202 */
[----:B------:R-:W-:Y:S01]  /*0be0*/  STG.E desc[UR12][R2.64], R5 ;  /* 0x0000000502007986 */ /* 0x000fe2000c10190c */
[----:B------:R-:W-:Y:S05]  /*0bf0*/  EXIT ;  /* 0x000000000000794d */ /* 0x000fea0003800000 */
.L_x_98:
        /* <DEDUP_REMOVED lines=16> */
.L_x_102:


//--------------------- .nv.shared.reserved.0     --------------------------
	.section	.nv.shared.reserved.0,"aw",@nobits
	.weak		__nv_reservedSMEM_offset_0_alias
	.size		__nv_reservedSMEM_offset_0_alias, 0, 64
	.other		__nv_reservedSMEM_offset_0_alias,@"STO_CUDA_RESERVED_SHARED STV_DEFAULT"
__nv_reservedSMEM_offset_0_alias:
	.zero		0
	.zero		64


//--------------------- .nv.constant0._Z14computa_outputPKfS0_Pfiii --------------------------
	.section	.nv.constant0._Z14computa_outputPKfS0_Pfiii,"a",@progbits
	.sectionflags	@""
	.align	4
.nv.constant0._Z14computa_outputPKfS0_Pfiii:
	.zero		932


//--------------------- .nv.constant0._Z15applica_softmaxPfii --------------------------
	.section	.nv.constant0._Z15applica_softmaxPfii,"a",@progbits
	.sectionflags	@""
	.align	4
.nv.constant0._Z15applica_softmaxPfii:
	.zero		912


//--------------------- .nv.constant0._Z17computa_attentionPKfS0_Pfiiif --------------------------
	.section	.nv.constant0._Z17computa_attentionPKfS0_Pfiiif,"a",@progbits
	.sectionflags	@""
	.align	4
.nv.constant0._Z17computa_attentionPKfS0_Pfiiif:
	.zero		936


//--------------------- SYMBOLS --------------------------

	.type		.nv.reservedSmem.offset0,@object
	.size		.nv.reservedSmem.offset0,0x4
